	.target	sm_90a

	.elftype	@"ET_EXEC"


//--------------------- .note.nv.tkinfo           --------------------------
	.section	.note.nv.tkinfo,"",@"SHT_NOTE"
	.sectionflags	@"SHF_NOTE_NV_TKINFO"
	.tkinfo
        /*0018*/ 	.word	0x00000002
        /*0030*/ 	.string	""
        /*0030*/ 	.string	"ptxas"
        /*0030*/ 	.string	"Cuda compilation tools, release 13.0, V13.0.88"
        /*0030*/ 	.string	"Build cuda_13.0.r13.0/compiler.36424714_0"
        /*0030*/ 	.string	"-v  -suppress-debug-info  -lineinfo  -arch sm_90a "



//--------------------- .note.nv.cuinfo           --------------------------
	.section	.note.nv.cuinfo,"",@"SHT_NOTE"
	.sectionflags	@"SHF_NOTE_NV_CUINFO"
        /*0018*/ 	.short	0x0002
        /*001a*/ 	.short	0x005a
        /*001c*/ 	.short	0x0082
	.zero		2


//--------------------- .nv.info                  --------------------------
	.section	.nv.info,"",@"SHT_CUDA_INFO"
	.align	4


	//----- nvinfo : EIATTR_REGCOUNT
	.align		4
        /*0000*/ 	.byte	0x04, 0x2f
        /*0002*/ 	.short	(.L_1 - .L_0)
	.align		4
.L_0:
        /*0004*/ 	.word	index@(matmul_kernel)
        /*0008*/ 	.word	0x000000ff


	//----- nvinfo : EIATTR_FRAME_SIZE
	.align		4
.L_1:
        /*000c*/ 	.byte	0x04, 0x11
        /*000e*/ 	.short	(.L_3 - .L_2)
	.align		4
.L_2:
        /*0010*/ 	.word	index@(matmul_kernel)
        /*0014*/ 	.word	0x00000008


	//----- nvinfo : EIATTR_MIN_STACK_SIZE
	.align		4
.L_3:
        /*0018*/ 	.byte	0x04, 0x12
        /*001a*/ 	.short	(.L_5 - .L_4)
	.align		4
.L_4:
        /*001c*/ 	.word	index@(matmul_kernel)
        /*0020*/ 	.word	0x00000008
.L_5:


//--------------------- .nv.compat                --------------------------
	.section	.nv.compat,"",@"SHT_CUDA_COMPAT_INFO"
	.align	4
        /*0000*/ 	.byte	0x02, 0x09, 0x01, 0x00, 0x02, 0x02, 0x04, 0x00, 0x02, 0x05, 0x05, 0x00, 0x03, 0x07, 0x01, 0x01
        /*0010*/ 	.byte	0x02, 0x03, 0x00, 0x00, 0x02, 0x06, 0x01, 0x00, 0x04, 0x0b, 0x08, 0x00, 0x00, 0x00, 0x00, 0x00
        /*0020*/ 	.byte	0x00, 0x00, 0x00, 0x00


//--------------------- .nv.info.matmul_kernel    --------------------------
	.section	.nv.info.matmul_kernel,"",@"SHT_CUDA_INFO"
	.sectionflags	@""
	.align	4


	//----- nvinfo : EIATTR_CUDA_API_VERSION
	.align		4
        /*0000*/ 	.byte	0x04, 0x37
        /*0002*/ 	.short	(.L_7 - .L_6)
.L_6:
        /*0004*/ 	.word	0x00000082


	//----- nvinfo : EIATTR_KPARAM_INFO
	.align		4
.L_7:
        /*0008*/ 	.byte	0x04, 0x17
        /*000a*/ 	.short	(.L_9 - .L_8)
.L_8:
        /*000c*/ 	.word	0x00000000
        /*0010*/ 	.short	0x000d
        /*0012*/ 	.short	0x0048
        /*0014*/ 	.byte	0x00, 0xf4, 0x21, 0x00


	//----- nvinfo : EIATTR_KPARAM_INFO
	.align		4
.L_9:
        /*0018*/ 	.byte	0x04, 0x17
        /*001a*/ 	.short	(.L_11 - .L_10)
.L_10:
        /*001c*/ 	.word	0x00000000
        /*0020*/ 	.short	0x000c
        /*0022*/ 	.short	0x0040
        /*0024*/ 	.byte	0x00, 0xf4, 0x21, 0x00


	//----- nvinfo : EIATTR_KPARAM_INFO
	.align		4
.L_11:
        /*0028*/ 	.byte	0x04, 0x17
        /*002a*/ 	.short	(.L_13 - .L_12)
.L_12:
        /*002c*/ 	.word	0x00000000
        /*0030*/ 	.short	0x000b
        /*0032*/ 	.short	0x0038
        /*0034*/ 	.byte	0x00, 0xf0, 0x11, 0x00


	//----- nvinfo : EIATTR_KPARAM_INFO
	.align		4
.L_13:
        /*0038*/ 	.byte	0x04, 0x17
        /*003a*/ 	.short	(.L_15 - .L_14)
.L_14:
        /*003c*/ 	.word	0x00000000
        /*0040*/ 	.short	0x000a
        /*0042*/ 	.short	0x0034
        /*0044*/ 	.byte	0x00, 0xf0, 0x11, 0x00


	//----- nvinfo : EIATTR_KPARAM_INFO
	.align		4
.L_15:
        /*0048*/ 	.byte	0x04, 0x17
        /*004a*/ 	.short	(.L_17 - .L_16)
.L_16:
        /*004c*/ 	.word	0x00000000
        /*0050*/ 	.short	0x0009
        /*0052*/ 	.short	0x0030
        /*0054*/ 	.byte	0x00, 0xf0, 0x11, 0x00


	//----- nvinfo : EIATTR_KPARAM_INFO
	.align		4
.L_17:
        /*0058*/ 	.byte	0x04, 0x17
        /*005a*/ 	.short	(.L_19 - .L_18)
.L_18:
        /*005c*/ 	.word	0x00000000
        /*0060*/ 	.short	0x0008
        /*0062*/ 	.short	0x002c
        /*0064*/ 	.byte	0x00, 0xf0, 0x11, 0x00


	//----- nvinfo : EIATTR_KPARAM_INFO
	.align		4
.L_19:
        /*0068*/ 	.byte	0x04, 0x17
        /*006a*/ 	.short	(.L_21 - .L_20)
.L_20:
        /*006c*/ 	.word	0x00000000
        /*0070*/ 	.short	0x0007
        /*0072*/ 	.short	0x0028
        /*0074*/ 	.byte	0x00, 0xf0, 0x11, 0x00


	//----- nvinfo : EIATTR_KPARAM_INFO
	.align		4
.L_21:
        /*0078*/ 	.byte	0x04, 0x17
        /*007a*/ 	.short	(.L_23 - .L_22)
.L_22:
        /*007c*/ 	.word	0x00000000
        /*0080*/ 	.short	0x0006
        /*0082*/ 	.short	0x0024
        /*0084*/ 	.byte	0x00, 0xf0, 0x11, 0x00


	//----- nvinfo : EIATTR_KPARAM_INFO
	.align		4
.L_23:
        /*0088*/ 	.byte	0x04, 0x17
        /*008a*/ 	.short	(.L_25 - .L_24)
.L_24:
        /*008c*/ 	.word	0x00000000
        /*0090*/ 	.short	0x0005
        /*0092*/ 	.short	0x0020
        /*0094*/ 	.byte	0x00, 0xf0, 0x11, 0x00


	//----- nvinfo : EIATTR_KPARAM_INFO
	.align		4
.L_25:
        /*0098*/ 	.byte	0x04, 0x17
        /*009a*/ 	.short	(.L_27 - .L_26)
.L_26:
        /*009c*/ 	.word	0x00000000
        /*00a0*/ 	.short	0x0004
        /*00a2*/ 	.short	0x001c
        /*00a4*/ 	.byte	0x00, 0xf0, 0x11, 0x00


	//----- nvinfo : EIATTR_KPARAM_INFO
	.align		4
.L_27:
        /*00a8*/ 	.byte	0x04, 0x17
        /*00aa*/ 	.short	(.L_29 - .L_28)
.L_28:
        /*00ac*/ 	.word	0x00000000
        /*00b0*/ 	.short	0x0003
        /*00b2*/ 	.short	0x0018
        /*00b4*/ 	.byte	0x00, 0xf0, 0x11, 0x00


	//----- nvinfo : EIATTR_KPARAM_INFO
	.align		4
.L_29:
        /*00b8*/ 	.byte	0x04, 0x17
        /*00ba*/ 	.short	(.L_31 - .L_30)
.L_30:
        /*00bc*/ 	.word	0x00000000
        /*00c0*/ 	.short	0x0002
        /*00c2*/ 	.short	0x0010
        /*00c4*/ 	.byte	0x00, 0xf4, 0x21, 0x00


	//----- nvinfo : EIATTR_KPARAM_INFO
	.align		4
.L_31:
        /*00c8*/ 	.byte	0x04, 0x17
        /*00ca*/ 	.short	(.L_33 - .L_32)
.L_32:
        /*00cc*/ 	.word	0x00000000
        /*00d0*/ 	.short	0x0001
        /*00d2*/ 	.short	0x0008
        /*00d4*/ 	.byte	0x00, 0xf4, 0x21, 0x00


	//----- nvinfo : EIATTR_KPARAM_INFO
	.align		4
.L_33:
        /*00d8*/ 	.byte	0x04, 0x17
        /*00da*/ 	.short	(.L_35 - .L_34)
.L_34:
        /*00dc*/ 	.word	0x00000000
        /*00e0*/ 	.short	0x0000
        /*00e2*/ 	.short	0x0000
        /*00e4*/ 	.byte	0x00, 0xf4, 0x21, 0x00


	//----- nvinfo : EIATTR_EXPLICIT_CLUSTER
	.align		4
.L_35:
        /*00e8*/ 	.byte	0x01, 0x3e
	.zero		2


	//----- nvinfo : EIATTR_CTA_PER_CLUSTER
	.align		4
        /*00ec*/ 	.byte	0x04, 0x3d
        /*00ee*/ 	.short	(.L_37 - .L_36)
.L_36:
        /*00f0*/ 	.word	0x00000002
        /*00f4*/ 	.word	0x00000001
        /*00f8*/ 	.word	0x00000001


	//----- nvinfo : EIATTR_SPARSE_MMA_MASK
	.align		4
.L_37:
        /*00fc*/ 	.byte	0x03, 0x50
        /*00fe*/ 	.short	0x0000


	//----- nvinfo : EIATTR_MAXREG_COUNT
	.align		4
        /*0100*/ 	.byte	0x03, 0x1b
        /*0102*/ 	.short	0x00ff


	//----- nvinfo : EIATTR_NUM_BARRIERS
	.align		4
        /*0104*/ 	.byte	0x02, 0x4c
        /*0106*/ 	.byte	0x01
	.zero		1


	//----- nvinfo : EIATTR_ANNOTATIONS
	.align		4
        /*0108*/ 	.byte	0x04, 0x55
        /*010a*/ 	.short	(.L_39 - .L_38)


	//   ....[0]....
.L_38:
        /*010c*/ 	.word	0x00000001
        /*0110*/ 	.byte	0x00, 0x06, 0x00, 0x00, 0x01, 0x00, 0x00, 0x00, 0x20, 0x06, 0x00, 0x00, 0x01, 0x00, 0x00, 0x00
        /*0120*/ 	.byte	0x70, 0x9e, 0x00, 0x00, 0x01, 0x00, 0x00, 0x00, 0xc0, 0x9e, 0x00, 0x00


	//----- nvinfo : EIATTR_MERCURY_ISA_VERSION
	.align		4
.L_39:
        /*012c*/ 	.byte	0x03, 0x5f
        /*012e*/ 	.short	0x0101


	//----- nvinfo : EIATTR_EXIT_INSTR_OFFSETS
	.align		4
        /*0130*/ 	.byte	0x04, 0x1c
        /*0132*/ 	.short	(.L_41 - .L_40)


	//   ....[0]....
.L_40:
        /*0134*/ 	.word	0x0000adc0


	//   ....[1]....
        /*0138*/ 	.word	0x0000adf0


	//----- nvinfo : EIATTR_REQNTID
	.align		4
.L_41:
        /*013c*/ 	.byte	0x04, 0x10
        /*013e*/ 	.short	(.L_43 - .L_42)
.L_42:
        /*0140*/ 	.word	0x00000080
        /*0144*/ 	.word	0x00000001
        /*0148*/ 	.word	0x00000001


	//----- nvinfo : EIATTR_CBANK_PARAM_SIZE
	.align		4
.L_43:
        /*014c*/ 	.byte	0x03, 0x19
        /*014e*/ 	.short	0x0050


	//----- nvinfo : EIATTR_PARAM_CBANK
	.align		4
        /*0150*/ 	.byte	0x04, 0x0a
        /*0152*/ 	.short	(.L_45 - .L_44)
	.align		4
.L_44:
        /*0154*/ 	.word	index@(.nv.constant0.matmul_kernel)
        /*0158*/ 	.short	0x0210
        /*015a*/ 	.short	0x0050


	//----- nvinfo : EIATTR_SW_WAR
	.align		4
.L_45:
        /*015c*/ 	.byte	0x04, 0x36
        /*015e*/ 	.short	(.L_47 - .L_46)
.L_46:
        /*0160*/ 	.word	0x00000008
.L_47:


//--------------------- .nv.callgraph             --------------------------
	.section	.nv.callgraph,"",@"SHT_CUDA_CALLGRAPH"
	.align	4
	.sectionentsize	8
	.align		4
        /*0000*/ 	.word	0x00000000
	.align		4
        /*0004*/ 	.word	0xffffffff
	.align		4
        /*0008*/ 	.word	0x00000000
	.align		4
        /*000c*/ 	.word	0xfffffffe
	.align		4
        /*0010*/ 	.word	0x00000000
	.align		4
        /*0014*/ 	.word	0xfffffffd
	.align		4
        /*0018*/ 	.word	0x00000000
	.align		4
        /*001c*/ 	.word	0xfffffffc


//--------------------- .text.matmul_kernel       --------------------------
	.section	.text.matmul_kernel,"ax",@progbits
	.align	128
        .global         matmul_kernel
        .type           matmul_kernel,@function
        .size           matmul_kernel,(.L_x_3 - matmul_kernel)
        .other          matmul_kernel,@"STO_CUDA_ENTRY STV_DEFAULT"
matmul_kernel:
.text.matmul_kernel:
[----:B------:R-:W0:Y:S08]  /*0000*/  LDC R1, c[0x0][0x28] ;  /* 0x00000a00ff017b82 */ /* 0x000e300000000800 */
[----:B------:R-:W1:Y:S01]  /*0010*/  LDC.64 R44, c[0x0][0x228] ;  /* 0x00008a00ff2c7b82 */ /* 0x000e620000000a00 */
[----:B------:R-:W2:Y:S01]  /*0020*/  S2R R90, SR_TID.X ;  /* 0x00000000005a7919 */ /* 0x000ea20000002100 */
[----:B0-----:R-:W-:Y:S01]  /*0030*/  VIADD R1, R1, 0xfffffff8 ;  /* 0xfffffff801017836 */ /* 0x001fe20000000000 */
[----:B------:R-:W-:Y:S01]  /*0040*/  UMOV UR5, 0x400 ;  /* 0x0000040000057882 */ /* 0x000fe20000000000 */
[----:B------:R-:W-:Y:S01]  /*0050*/  ULDC.64 UR14, c[0x0][0x208] ;  /* 0x00008200000e7ab9 */ /* 0x000fe20000000a00 */
[----:B------:R-:W-:-:S02]  /*0060*/  CS2R R24, SRZ ;  /* 0x0000000000187805 */ /* 0x000fc4000001ff00 */
[----:B------:R-:W-:Y:S02]  /*0070*/  CS2R R26, SRZ ;  /* 0x00000000001a7805 */ /* 0x000fe4000001ff00 */
[----:B------:R-:W-:Y:S01]  /*0080*/  CS2R R32, SRZ ;  /* 0x0000000000207805 */ /* 0x000fe2000001ff00 */
[----:B------:R-:W0:Y:S01]  /*0090*/  S2UR UR4, SR_CTAID.X ;  /* 0x00000000000479c3 */ /* 0x000e220000002500 */
[----:B------:R-:W-:Y:S02]  /*00a0*/  CS2R R34, SRZ ;  /* 0x0000000000227805 */ /* 0x000fe4000001ff00 */
[----:B------:R-:W-:Y:S02]  /*00b0*/  CS2R R40, SRZ ;  /* 0x0000000000287805 */ /* 0x000fe4000001ff00 */
[----:B------:R-:W-:Y:S02]  /*00c0*/  CS2R R42, SRZ ;  /* 0x00000000002a7805 */ /* 0x000fe4000001ff00 */
[----:B------:R-:W-:-:S02]  /*00d0*/  CS2R R48, SRZ ;  /* 0x0000000000307805 */ /* 0x000fc4000001ff00 */
[----:B------:R-:W-:Y:S01]  /*00e0*/  CS2R R50, SRZ ;  /* 0x0000000000327805 */ /* 0x000fe2000001ff00 */
[----:B------:R-:W3:Y:S01]  /*00f0*/  LDC R243, c[0x0][0x230] ;  /* 0x00008c00fff37b82 */ /* 0x000ee20000000800 */
[----:B-1----:R-:W-:-:S07]  /*0100*/  VIADD R0, R45, 0x7f ;  /* 0x0000007f2d007836 */ /* 0x002fce0000000000 */
[----:B------:R-:W1:Y:S01]  /*0110*/  S2UR UR13, SR_CgaCtaId ;  /* 0x00000000000d79c3 */ /* 0x000e620000008800 */
[----:B------:R-:W-:Y:S02]  /*0120*/  SHF.R.S32.HI R3, RZ, 0x1f, R0 ;  /* 0x0000001fff037819 */ /* 0x000fe40000011400 */
[----:B0-----:R-:W-:Y:S01]  /*0130*/  I2FP.F32.U32 R5, UR4 ;  /* 0x0000000400057c45 */ /* 0x001fe20008201000 */
[----:B------:R-:W-:Y:S01]  /*0140*/  ULDC UR4, c[0x0][0x150] ;  /* 0x0000540000047ab9 */ /* 0x000fe20000000800 */
[----:B------:R-:W-:Y:S02]  /*0150*/  LEA.HI R3, R3, R0, RZ, 0x7 ;  /* 0x0000000003037211 */ /* 0x000fe400078f38ff */
[----:B--2---:R-:W-:Y:S01]  /*0160*/  LOP3.LUT R140, R90, 0x7f, RZ, 0xc0, !PT ;  /* 0x0000007f5a8c7812 */ /* 0x004fe200078ec0ff */
[----:B------:R-:W-:Y:S01]  /*0170*/  FMUL R5, R5, UR4 ;  /* 0x0000000405057c20 */ /* 0x000fe20008400000 */
[----:B------:R-:W-:Y:S01]  /*0180*/  SHF.R.S32.HI R3, RZ, 0x7, R3 ;  /* 0x00000007ff037819 */ /* 0x000fe20000011403 */
[----:B---3--:R-:W-:-:S04]  /*0190*/  VIADD R243, R243, 0x7f ;  /* 0x0000007ff3f37836 */ /* 0x008fc80000000000 */
[----:B------:R-:W-:Y:S01]  /*01a0*/  IMAD.SHL.U32 R4, R3, 0x8, RZ ;  /* 0x0000000803047824 */ /* 0x000fe200078e00ff */
[----:B------:R-:W0:Y:S04]  /*01b0*/  F2I.U32.TRUNC.NTZ R5, R5 ;  /* 0x0000000500057305 */ /* 0x000e28000020f000 */
[----:B------:R-:W-:Y:S01]  /*01c0*/  IABS R7, R4 ;  /* 0x0000000400077213 */ /* 0x000fe20000000000 */
[----:B-1----:R-:W-:Y:S02]  /*01d0*/  USHF.L.U32 UR4, UR13, 0x6, URZ ;  /* 0x000000060d047899 */ /* 0x002fe4000800063f */
[----:B------:R-:W-:Y:S01]  /*01e0*/  ULEA UR12, UR13, UR5, 0x18 ;  /* 0x000000050d0c7291 */ /* 0x000fe2000f8ec03f */
[----:B------:R-:W1:Y:S01]  /*01f0*/  I2F.RP R0, R7 ;  /* 0x0000000700007306 */ /* 0x000e620000209400 */
[----:B------:R-:W-:Y:S01]  /*0200*/  ULOP3.LUT UR4, UR4, 0x40, URZ, 0xc0, !UPT ;  /* 0x0000004004047892 */ /* 0x000fe2000f8ec03f */
[----:B0-----:R-:W-:-:S06]  /*0210*/  IABS R11, R5 ;  /* 0x00000005000b7213 */ /* 0x001fcc0000000000 */
[----:B-1----:R-:W0:Y:S02]  /*0220*/  MUFU.RCP R0, R0 ;  /* 0x0000000000007308 */ /* 0x002e240000001000 */
[----:B0-----:R-:W-:Y:S01]  /*0230*/  VIADD R2, R0, 0xffffffe ;  /* 0x0ffffffe00027836 */ /* 0x001fe20000000000 */
[----:B------:R-:W-:-:S05]  /*0240*/  IABS R0, R4 ;  /* 0x0000000400007213 */ /* 0x000fca0000000000 */
[----:B------:R0:W1:Y:S01]  /*0250*/  F2I.FTZ.U32.TRUNC.NTZ R3, R2 ;  /* 0x0000000200037305 */ /* 0x000062000021f000 */
[----:B------:R-:W-:Y:S02]  /*0260*/  IMAD.MOV R0, RZ, RZ, -R0 ;  /* 0x000000ffff007224 */ /* 0x000fe400078e0a00 */
[----:B0-----:R-:W-:Y:S02]  /*0270*/  IMAD.MOV.U32 R2, RZ, RZ, RZ ;  /* 0x000000ffff027224 */ /* 0x001fe400078e00ff */
[----:B-1----:R-:W-:-:S04]  /*0280*/  IMAD.MOV R6, RZ, RZ, -R3 ;  /* 0x000000ffff067224 */ /* 0x002fc800078e0a03 */
[----:B------:R-:W-:-:S04]  /*0290*/  IMAD R9, R6, R7, RZ ;  /* 0x0000000706097224 */ /* 0x000fc800078e02ff */
[----:B------:R-:W-:-:S06]  /*02a0*/  IMAD.HI.U32 R2, R3, R9, R2 ;  /* 0x0000000903027227 */ /* 0x000fcc00078e0002 */
[----:B------:R-:W-:-:S04]  /*02b0*/  IMAD.HI.U32 R2, R2, R11, RZ ;  /* 0x0000000b02027227 */ /* 0x000fc800078e00ff */
[----:B------:R-:W-:-:S05]  /*02c0*/  IMAD R0, R2, R0, R11 ;  /* 0x0000000002007224 */ /* 0x000fca00078e020b */
[----:B------:R-:W-:-:S13]  /*02d0*/  ISETP.GT.U32.AND P1, PT, R7, R0, PT ;  /* 0x000000000700720c */ /* 0x000fda0003f24070 */
[----:B------:R-:W-:Y:S02]  /*02e0*/  @!P1 IMAD.IADD R0, R0, 0x1, -R7 ;  /* 0x0000000100009824 */ /* 0x000fe400078e0a07 */
[----:B------:R-:W-:Y:S01]  /*02f0*/  @!P1 VIADD R2, R2, 0x1 ;  /* 0x0000000102029836 */ /* 0x000fe20000000000 */
[----:B------:R-:W-:Y:S02]  /*0300*/  ISETP.NE.AND P1, PT, R4, RZ, PT ;  /* 0x000000ff0400720c */ /* 0x000fe40003f25270 */
[----:B------:R-:W-:Y:S02]  /*0310*/  ISETP.GE.U32.AND P0, PT, R0, R7, PT ;  /* 0x000000070000720c */ /* 0x000fe40003f06070 */
[----:B------:R-:W-:-:S04]  /*0320*/  LOP3.LUT R0, R5, R4, RZ, 0x3c, !PT ;  /* 0x0000000405007212 */ /* 0x000fc800078e3cff */
[----:B------:R-:W-:Y:S01]  /*0330*/  ISETP.GE.AND P2, PT, R0, RZ, PT ;  /* 0x000000ff0000720c */ /* 0x000fe20003f46270 */
[----:B------:R-:W-:-:S05]  /*0340*/  VIADD R0, R44, 0x3f ;  /* 0x0000003f2c007836 */ /* 0x000fca0000000000 */
[----:B------:R-:W-:Y:S01]  /*0350*/  SHF.R.S32.HI R3, RZ, 0x1f, R0 ;  /* 0x0000001fff037819 */ /* 0x000fe20000011400 */
[----:B------:R-:W-:-:S03]  /*0360*/  @P0 VIADD R2, R2, 0x1 ;  /* 0x0000000102020836 */ /* 0x000fc60000000000 */
[----:B------:R-:W-:-:S03]  /*0370*/  LEA.HI R3, R3, R0, RZ, 0x6 ;  /* 0x0000000003037211 */ /* 0x000fc600078f30ff */
[----:B------:R-:W-:Y:S01]  /*0380*/  @!P2 IMAD.MOV R2, RZ, RZ, -R2 ;  /* 0x000000ffff02a224 */ /* 0x000fe200078e0a02 */
[----:B------:R-:W-:-:S05]  /*0390*/  @!P1 LOP3.LUT R2, RZ, R4, RZ, 0x33, !PT ;  /* 0x00000004ff029212 */ /* 0x000fca00078e33ff */
[----:B------:R-:W-:Y:S02]  /*03a0*/  IMAD.SHL.U32 R6, R2, 0x8, RZ ;  /* 0x0000000802067824 */ /* 0x000fe400078e00ff */
[----:B------:R-:W-:-:S03]  /*03b0*/  IMAD.MOV R2, RZ, RZ, -R2 ;  /* 0x000000ffff027224 */ /* 0x000fc600078e0a02 */
[----:B------:R-:W-:Y:S01]  /*03c0*/  LEA.HI.SX32 R3, R3, -R6, 0x1a ;  /* 0x8000000603037211 */ /* 0x000fe200078fd2ff */
[----:B------:R-:W-:-:S03]  /*03d0*/  IMAD R4, R4, R2, R5 ;  /* 0x0000000204047224 */ /* 0x000fc600078e0205 */
[----:B------:R-:W-:Y:S02]  /*03e0*/  VIMNMX R11, R3, 0x8, PT ;  /* 0x00000008030b7848 */ /* 0x000fe40003fe0100 */
[----:B------:R-:W-:Y:S02]  /*03f0*/  IABS R9, R4 ;  /* 0x0000000400097213 */ /* 0x000fe40000000000 */
[----:B------:R-:W-:-:S04]  /*0400*/  IABS R7, R11 ;  /* 0x0000000b00077213 */ /* 0x000fc80000000000 */
[----:B------:R-:W0:Y:S08]  /*0410*/  I2F.RP R0, R7 ;  /* 0x0000000700007306 */ /* 0x000e300000209400 */
[----:B0-----:R-:W0:Y:S02]  /*0420*/  MUFU.RCP R0, R0 ;  /* 0x0000000000007308 */ /* 0x001e240000001000 */
[----:B0-----:R-:W-:-:S06]  /*0430*/  VIADD R3, R0, 0xffffffe ;  /* 0x0ffffffe00037836 */ /* 0x001fcc0000000000 */
[----:B------:R-:W0:Y:S02]  /*0440*/  F2I.FTZ.U32.TRUNC.NTZ R3, R3 ;  /* 0x0000000300037305 */ /* 0x000e24000021f000 */
[----:B0-----:R-:W-:-:S04]  /*0450*/  IMAD.MOV R8, RZ, RZ, -R3 ;  /* 0x000000ffff087224 */ /* 0x001fc800078e0a03 */
[----:B------:R-:W-:Y:S01]  /*0460*/  IMAD.MOV.U32 R2, RZ, RZ, R8 ;  /* 0x000000ffff027224 */ /* 0x000fe200078e0008 */
[----:B------:R-:W-:-:S03]  /*0470*/  IABS R8, R11 ;  /* 0x0000000b00087213 */ /* 0x000fc60000000000 */
[----:B------:R-:W-:Y:S02]  /*0480*/  IMAD R5, R2, R7, RZ ;  /* 0x0000000702057224 */ /* 0x000fe400078e02ff */
[----:B------:R-:W-:Y:S02]  /*0490*/  IMAD.MOV.U32 R2, RZ, RZ, RZ ;  /* 0x000000ffff027224 */ /* 0x000fe400078e00ff */
[----:B------:R-:W-:Y:S02]  /*04a0*/  IMAD.MOV R0, RZ, RZ, -R8 ;  /* 0x000000ffff007224 */ /* 0x000fe400078e0a08 */
[----:B------:R-:W-:Y:S01]  /*04b0*/  IMAD.HI.U32 R2, R3, R5, R2 ;  /* 0x0000000503027227 */ /* 0x000fe200078e0002 */
[----:B------:R-:W-:-:S05]  /*04c0*/  LOP3.LUT R3, R90, 0x3f, RZ, 0xc0, !PT ;  /* 0x0000003f5a037812 */ /* 0x000fca00078ec0ff */
        /* <DEDUP_REMOVED lines=8> */
[----:B------:R-:W-:-:S07]  /*0550*/  ISETP.GE.AND P2, PT, R0, RZ, PT ;  /* 0x000000ff0000720c */ /* 0x000fce0003f46270 */
[----:B------:R-:W-:Y:S01]  /*0560*/  @P0 VIADD R2, R2, 0x1 ;  /* 0x0000000102020836 */ /* 0x000fe20000000000 */
[----:B------:R-:W-:-:S05]  /*0570*/  ISETP.GE.AND P0, PT, R243, 0x80, PT ;  /* 0x00000080f300780c */ /* 0x000fca0003f06270 */
[----:B------:R-:W-:Y:S01]  /*0580*/  @!P2 IMAD.MOV R2, RZ, RZ, -R2 ;  /* 0x000000ffff02a224 */ /* 0x000fe200078e0a02 */
[----:B------:R-:W-:-:S05]  /*0590*/  @!P1 LOP3.LUT R2, RZ, R11, RZ, 0x33, !PT ;  /* 0x0000000bff029212 */ /* 0x000fca00078e33ff */
[----:B------:R-:W-:Y:S02]  /*05a0*/  IMAD.MOV R0, RZ, RZ, -R2 ;  /* 0x000000ffff007224 */ /* 0x000fe400078e0a02 */
[----:B------:R-:W-:Y:S02]  /*05b0*/  IMAD.SHL.U32 R12, R2, 0x80, RZ ;  /* 0x00000080020c7824 */ /* 0x000fe400078e00ff */
[----:B------:R-:W-:-:S04]  /*05c0*/  IMAD R0, R11, R0, R4 ;  /* 0x000000000b007224 */ /* 0x000fc800078e0204 */
[----:B------:R-:W-:-:S04]  /*05d0*/  IMAD.IADD R0, R6, 0x1, R0 ;  /* 0x0000000106007824 */ /* 0x000fc800078e0200 */
[----:B------:R-:W-:Y:S01]  /*05e0*/  IMAD R17, R0, 0x40, R3 ;  /* 0x0000004000117824 */ /* 0x000fe200078e0203 */
[----:B------:R-:W-:-:S04]  /*05f0*/  SHF.R.U32.HI R0, RZ, 0x6, R90 ;  /* 0x00000006ff007819 */ /* 0x000fc8000001165a */
[----:B------:R0:W-:Y:S01]  /*0600*/  STL [R1], R17 ;  /* 0x0000001101007387 */ /* 0x0001e20000100800 */
[----:B------:R-:W-:-:S03]  /*0610*/  SGXT.U32 R0, R0, 0x1 ;  /* 0x000000010000781a */ /* 0x000fc60000000000 */
[----:B------:R0:W-:Y:S01]  /*0620*/  STL [R1+0x4], R12 ;  /* 0x0000040c01007387 */ /* 0x0001e20000100800 */
[----:B------:R-:W-:Y:S05]  /*0630*/  @!P0 BRA `(.L_x_0) ;  /* 0x00000098000c8947 */ /* 0x000fea0003800000 */
[----:B------:R-:W-:Y:S01]  /*0640*/  IABS R11, R44 ;  /* 0x0000002c000b7213 */ /* 0x000fe20000000000 */
[----:B------:R-:W-:Y:S01]  /*0650*/  ULDC UR5, c[0x0][0x240] ;  /* 0x0000900000057ab9 */ /* 0x000fe20000000800 */
[----:B------:R-:W-:Y:S01]  /*0660*/  IABS R2, R45 ;  /* 0x0000002d00027213 */ /* 0x000fe20000000000 */
[----:B------:R-:W-:Y:S01]  /*0670*/  ULDC.64 UR6, c[0x0][0x210] ;  /* 0x0000840000067ab9 */ /* 0x000fe20000000a00 */
[----:B------:R-:W1:Y:S01]  /*0680*/  I2F.RP R3, R11 ;  /* 0x0000000b00037306 */ /* 0x000e620000209400 */
[----:B------:R-:W-:Y:S01]  /*0690*/  USHF.R.U32.HI UR8, URZ, 0x4, UR12 ;  /* 0x000000043f087899 */ /* 0x000fe2000801160c */
[C---:B------:R-:W-:Y:S01]  /*06a0*/  LOP3.LUT R135, R0.reuse, 0x5c, RZ, 0xfc, !PT ;  /* 0x0000005c00877812 */ /* 0x040fe200078efcff */
[----:B------:R-:W-:Y:S01]  /*06b0*/  ULDC UR41, c[0x0][0x238] ;  /* 0x00008e0000297ab9 */ /* 0x000fe20000000800 */
[C---:B------:R-:W-:Y:S01]  /*06c0*/  LOP3.LUT R129, R0.reuse, 0x56, RZ, 0xfc, !PT ;  /* 0x0000005600817812 */ /* 0x040fe200078efcff */
[----:B------:R-:W-:Y:S01]  /*06d0*/  USGXT.U32 UR8, UR8, 0xe ;  /* 0x0000000e0808789a */ /* 0x000fe20008000000 */
[C---:B------:R-:W-:Y:S01]  /*06e0*/  LOP3.LUT R139, R0.reuse, 0x62, RZ, 0xfc, !PT ;  /* 0x00000062008b7812 */ /* 0x040fe200078efcff */
[----:B------:R-:W-:Y:S01]  /*06f0*/  ULDC UR9, c[0x0][0x23c] ;  /* 0x00008f0000097ab9 */ /* 0x000fe20000000800 */
[----:B------:R-:W2:Y:S01]  /*0700*/  I2F.RP R8, R2 ;  /* 0x0000000200087306 */ /* 0x000ea20000209400 */
[C---:B------:R-:W-:Y:S01]  /*0710*/  LOP3.LUT R124, R0.reuse, 0x50, RZ, 0xfc, !PT ;  /* 0x00000050007c7812 */ /* 0x040fe200078efcff */
[----:B------:R-:W-:Y:S01]  /*0720*/  ULDC UR40, c[0x0][0x230] ;  /* 0x00008c0000287ab9 */ /* 0x000fe20000000800 */
[----:B------:R-:W-:-:S02]  /*0730*/  LOP3.LUT R133, R0, 0x5a, RZ, 0xfc, !PT ;  /* 0x0000005a00857812 */ /* 0x000fc400078efcff */
[C---:B------:R-:W-:Y:S02]  /*0740*/  LOP3.LUT R122, R0.reuse, 0x4a, RZ, 0xfc, !PT ;  /* 0x0000004a007a7812 */ /* 0x040fe400078efcff */
[C---:B------:R-:W-:Y:S01]  /*0750*/  LOP3.LUT R127, R0.reuse, 0x54, RZ, 0xfc, !PT ;  /* 0x00000054007f7812 */ /* 0x040fe200078efcff */
[----:B-1----:R-:W1:Y:S01]  /*0760*/  MUFU.RCP R3, R3 ;  /* 0x0000000300037308 */ /* 0x002e620000001000 */
[C---:B------:R-:W-:Y:S02]  /*0770*/  LOP3.LUT R120, R0.reuse, 0x46, RZ, 0xfc, !PT ;  /* 0x0000004600787812 */ /* 0x040fe400078efcff */
[C---:B------:R-:W-:Y:S02]  /*0780*/  LOP3.LUT R123, R0.reuse, 0x4c, RZ, 0xfc, !PT ;  /* 0x0000004c007b7812 */ /* 0x040fe400078efcff */
[C---:B------:R-:W-:Y:S02]  /*0790*/  LOP3.LUT R117, R0.reuse, 0x40, RZ, 0xfc, !PT ;  /* 0x0000004000757812 */ /* 0x040fe400078efcff */
[C---:B------:R-:W-:Y:S01]  /*07a0*/  LOP3.LUT R121, R0.reuse, 0x48, RZ, 0xfc, !PT ;  /* 0x0000004800797812 */ /* 0x040fe200078efcff */
[----:B--2---:R-:W2:Y:S01]  /*07b0*/  MUFU.RCP R8, R8 ;  /* 0x0000000800087308 */ /* 0x004ea20000001000 */
[----:B------:R-:W-:-:S02]  /*07c0*/  LOP3.LUT R116, R0, 0x3c, RZ, 0xfc, !PT ;  /* 0x0000003c00747812 */ /* 0x000fc400078efcff */
[C---:B------:R-:W-:Y:S02]  /*07d0*/  LOP3.LUT R118, R0.reuse, 0x42, RZ, 0xfc, !PT ;  /* 0x0000004200767812 */ /* 0x040fe400078efcff */
[C---:B------:R-:W-:Y:S02]  /*07e0*/  LOP3.LUT R137, R0.reuse, 0x60, RZ, 0xfc, !PT ;  /* 0x0000006000897812 */ /* 0x040fe400078efcff */
[----:B------:R-:W-:Y:S01]  /*07f0*/  LOP3.LUT R114, R0, 0x38, RZ, 0xfc, !PT ;  /* 0x0000003800727812 */ /* 0x000fe200078efcff */
[----:B-1----:R-:W-:Y:S01]  /*0800*/  VIADD R4, R3, 0xffffffe ;  /* 0x0ffffffe03047836 */ /* 0x002fe20000000000 */
[----:B------:R-:W-:Y:S01]  /*0810*/  LOP3.LUT R3, R12, UR4, RZ, 0xfc, !PT ;  /* 0x000000040c037c12 */ /* 0x000fe2000f8efcff */
[----:B------:R-:W-:Y:S01]  /*0820*/  ULDC UR4, c[0x0][0x234] ;  /* 0x00008d0000047ab9 */ /* 0x000fe20000000800 */
[----:B------:R-:W-:Y:S01]  /*0830*/  LOP3.LUT R115, R0, 0x3a, RZ, 0xfc, !PT ;  /* 0x0000003a00737812 */ /* 0x000fe200078efcff */
[----:B------:R1:W3:Y:S01]  /*0840*/  F2I.FTZ.U32.TRUNC.NTZ R5, R4 ;  /* 0x0000000400057305 */ /* 0x0002e2000021f000 */
[----:B------:R-:W-:-:S02]  /*0850*/  LOP3.LUT R14, R3, 0x3f, RZ, 0xfc, !PT ;  /* 0x0000003f030e7812 */ /* 0x000fc400078efcff */
[C---:B------:R-:W-:Y:S01]  /*0860*/  LOP3.LUT R15, R3.reuse, 0x3e, RZ, 0xfc, !PT ;  /* 0x0000003e030f7812 */ /* 0x040fe200078efcff */
[----:B--2---:R-:W-:Y:S01]  /*0870*/  VIADD R6, R8, 0xffffffe ;  /* 0x0ffffffe08067836 */ /* 0x004fe20000000000 */
[----:B------:R-:W-:Y:S02]  /*0880*/  IABS R8, R17 ;  /* 0x0000001100087213 */ /* 0x000fe40000000000 */
[C---:B------:R-:W-:Y:S01]  /*0890*/  LOP3.LUT R16, R3.reuse, 0x3d, RZ, 0xfc, !PT ;  /* 0x0000003d03107812 */ /* 0x040fe200078efcff */
[----:B------:R2:W4:Y:S01]  /*08a0*/  F2I.FTZ.U32.TRUNC.NTZ R7, R6 ;  /* 0x0000000600077305 */ /* 0x000522000021f000 */
[----:B-1----:R-:W-:Y:S01]  /*08b0*/  IMAD.MOV.U32 R4, RZ, RZ, RZ ;  /* 0x000000ffff047224 */ /* 0x002fe200078e00ff */
[----:B------:R-:W-:Y:S02]  /*08c0*/  ISETP.GE.AND P4, PT, R14, RZ, PT ;  /* 0x000000ff0e00720c */ /* 0x000fe40003f86270 */
[----:B0-----:R-:W-:Y:S02]  /*08d0*/  IABS R12, R16 ;  /* 0x00000010000c7213 */ /* 0x001fe40000000000 */
[C---:B------:R-:W-:Y:S01]  /*08e0*/  LOP3.LUT R18, R3.reuse, 0x3a, RZ, 0xfc, !PT ;  /* 0x0000003a03127812 */ /* 0x040fe200078efcff */
[----:B---3--:R-:W-:Y:S01]  /*08f0*/  IMAD.MOV R10, RZ, RZ, -R5 ;  /* 0x000000ffff0a7224 */ /* 0x008fe200078e0a05 */
[C---:B------:R-:W-:Y:S01]  /*0900*/  LOP3.LUT R21, R3.reuse, 0x37, RZ, 0xfc, !PT ;  /* 0x0000003703157812 */ /* 0x040fe200078efcff */
[----:B--2---:R-:W-:Y:S01]  /*0910*/  IMAD.MOV.U32 R6, RZ, RZ, RZ ;  /* 0x000000ffff067224 */ /* 0x004fe200078e00ff */
[----:B------:R-:W-:Y:S01]  /*0920*/  LOP3.LUT R19, R3, 0x39, RZ, 0xfc, !PT ;  /* 0x0000003903137812 */ /* 0x000fe200078efcff */
[----:B------:R-:W-:Y:S01]  /*0930*/  IMAD R9, R10, R11, RZ ;  /* 0x0000000b0a097224 */ /* 0x000fe200078e02ff */
[----:B------:R-:W-:-:S02]  /*0940*/  IABS R10, R15 ;  /* 0x0000000f000a7213 */ /* 0x000fc40000000000 */
[----:B------:R-:W-:Y:S01]  /*0950*/  LOP3.LUT R20, R3, 0x38, RZ, 0xfc, !PT ;  /* 0x0000003803147812 */ /* 0x000fe200078efcff */
[----:B------:R-:W-:Y:S01]  /*0960*/  IMAD.HI.U32 R5, R5, R9, R4 ;  /* 0x0000000905057227 */ /* 0x000fe200078e0004 */
[C---:B------:R-:W-:Y:S02]  /*0970*/  LOP3.LUT R22, R3.reuse, 0x36, RZ, 0xfc, !PT ;  /* 0x0000003603167812 */ /* 0x040fe400078efcff */
[C---:B------:R-:W-:Y:S01]  /*0980*/  LOP3.LUT R23, R3.reuse, 0x33, RZ, 0xfc, !PT ;  /* 0x0000003303177812 */ /* 0x040fe200078efcff */
[----:B----4-:R-:W-:Y:S01]  /*0990*/  IMAD.MOV R9, RZ, RZ, -R7 ;  /* 0x000000ffff097224 */ /* 0x010fe200078e0a07 */
[----:B------:R-:W-:Y:S01]  /*09a0*/  LOP3.LUT R25, R3, 0x31, RZ, 0xfc, !PT ;  /* 0x0000003103197812 */ /* 0x000fe200078efcff */
[----:B------:R-:W-:Y:S01]  /*09b0*/  IMAD.HI.U32 R5, R5, R8, RZ ;  /* 0x0000000805057227 */ /* 0x000fe200078e00ff */
[C---:B------:R-:W-:Y:S02]  /*09c0*/  LOP3.LUT R24, R3.reuse, 0x32, RZ, 0xfc, !PT ;  /* 0x0000003203187812 */ /* 0x040fe400078efcff */
[C---:B------:R-:W-:Y:S01]  /*09d0*/  LOP3.LUT R30, R3.reuse, 0x2d, RZ, 0xfc, !PT ;  /* 0x0000002d031e7812 */ /* 0x040fe200078efcff */
[----:B------:R-:W-:Y:S01]  /*09e0*/  IMAD.MOV R5, RZ, RZ, -R5 ;  /* 0x000000ffff057224 */ /* 0x000fe200078e0a05 */
[----:B------:R-:W-:Y:S01]  /*09f0*/  LOP3.LUT R28, R3, 0x2f, RZ, 0xfc, !PT ;  /* 0x0000002f031c7812 */ /* 0x000fe200078efcff */
[----:B------:R-:W-:Y:S01]  /*0a00*/  IMAD R9, R9, R2, RZ ;  /* 0x0000000209097224 */ /* 0x000fe200078e02ff */
[----:B------:R-:W-:Y:S01]  /*0a10*/  IABS R27, R30 ;  /* 0x0000001e001b7213 */ /* 0x000fe20000000000 */
[----:B------:R-:W-:Y:S01]  /*0a20*/  IMAD R4, R11, R5, R8 ;  /* 0x000000050b047224 */ /* 0x000fe200078e0208 */
[----:B------:R-:W-:Y:S01]  /*0a30*/  IABS R8, R14 ;  /* 0x0000000e00087213 */ /* 0x000fe20000000000 */
[----:B------:R-:W-:Y:S01]  /*0a40*/  IMAD.HI.U32 R5, R7, R9, R6 ;  /* 0x0000000907057227 */ /* 0x000fe200078e0006 */
[----:B------:R-:W-:-:S02]  /*0a50*/  LOP3.LUT R14, R3, 0x3b, RZ, 0xfc, !PT ;  /* 0x0000003b030e7812 */ /* 0x000fc400078efcff */
[----:B------:R-:W-:Y:S02]  /*0a60*/  ISETP.GT.U32.AND P0, PT, R11, R4, PT ;  /* 0x000000040b00720c */ /* 0x000fe40003f04070 */
[----:B------:R-:W-:Y:S01]  /*0a70*/  LOP3.LUT R29, R3, 0x2e, RZ, 0xfc, !PT ;  /* 0x0000002e031d7812 */ /* 0x000fe200078efcff */
[----:B------:R-:W-:Y:S01]  /*0a80*/  IMAD.HI.U32 R6, R5, R8, RZ ;  /* 0x0000000805067227 */ /* 0x000fe200078e00ff */
[C---:B------:R-:W-:Y:S02]  /*0a90*/  LOP3.LUT R31, R3.reuse, 0x2c, RZ, 0xfc, !PT ;  /* 0x0000002c031f7812 */ /* 0x040fe400078efcff */
[----:B------:R-:W-:Y:S01]  /*0aa0*/  IABS R26, R29 ;  /* 0x0000001d001a7213 */ /* 0x000fe20000000000 */
[----:B------:R-:W-:Y:S01]  /*0ab0*/  IMAD.MOV R9, RZ, RZ, -R6 ;  /* 0x000000ffff097224 */ /* 0x000fe200078e0a06 */
[----:B------:R-:W-:Y:S01]  /*0ac0*/  LOP3.LUT R32, R3, 0x2b, RZ, 0xfc, !PT ;  /* 0x0000002b03207812 */ /* 0x000fe200078efcff */
[----:B------:R-:W-:Y:S01]  /*0ad0*/  IMAD.HI.U32 R7, R5, R10, RZ ;  /* 0x0000000a05077227 */ /* 0x000fe200078e00ff */
[----:B------:R-:W-:-:S02]  /*0ae0*/  LOP3.LUT R33, R3, 0x2a, RZ, 0xfc, !PT ;  /* 0x0000002a03217812 */ /* 0x000fc400078efcff */
[C---:B------:R-:W-:Y:S01]  /*0af0*/  LOP3.LUT R34, R3.reuse, 0x29, RZ, 0xfc, !PT ;  /* 0x0000002903227812 */ /* 0x040fe200078efcff */
[----:B------:R-:W-:Y:S01]  /*0b00*/  IMAD R6, R2, R9, R8 ;  /* 0x0000000902067224 */ /* 0x000fe200078e0208 */
[----:B------:R-:W-:Y:S01]  /*0b10*/  LOP3.LUT R35, R3, 0x25, RZ, 0xfc, !PT ;  /* 0x0000002503237812 */ /* 0x000fe200078efcff */
[----:B------:R-:W-:Y:S01]  /*0b20*/  @!P0 IMAD.IADD R4, R4, 0x1, -R11 ;  /* 0x0000000104048824 */ /* 0x000fe200078e0a0b */
[----:B------:R-:W-:Y:S01]  /*0b30*/  ISETP.GE.AND P0, PT, R17, RZ, PT ;  /* 0x000000ff1100720c */ /* 0x000fe20003f06270 */
[----:B------:R-:W-:Y:S01]  /*0b40*/  IMAD.MOV R13, RZ, RZ, -R7 ;  /* 0x000000ffff0d7224 */ /* 0x000fe200078e0a07 */
[C---:B------:R-:W-:Y:S01]  /*0b50*/  ISETP.GT.U32.AND P2, PT, R2.reuse, R6, PT ;  /* 0x000000060200720c */ /* 0x040fe20003f44070 */
[----:B------:R-:W-:Y:S01]  /*0b60*/  IMAD.HI.U32 R7, R5, R12, RZ ;  /* 0x0000000c05077227 */ /* 0x000fe200078e00ff */
[----:B------:R-:W-:Y:S02]  /*0b70*/  ISETP.GT.U32.AND P1, PT, R11, R4, PT ;  /* 0x000000040b00720c */ /* 0x000fe40003f24070 */
[----:B------:R-:W-:Y:S01]  /*0b80*/  IABS R17, R21 ;  /* 0x0000001500117213 */ /* 0x000fe20000000000 */
[----:B------:R-:W-:Y:S01]  /*0b90*/  IMAD R9, R2, R13, R10 ;  /* 0x0000000d02097224 */ /* 0x000fe200078e020a */
[C---:B------:R-:W-:Y:S01]  /*0ba0*/  LOP3.LUT R13, R3.reuse, 0x3c, RZ, 0xfc, !PT ;  /* 0x0000003c030d7812 */ /* 0x040fe200078efcff */
[----:B------:R-:W-:Y:S01]  /*0bb0*/  IMAD.MOV R7, RZ, RZ, -R7 ;  /* 0x000000ffff077224 */ /* 0x000fe200078e0a07 */
[----:B------:R-:W-:-:S02]  /*0bc0*/  LOP3.LUT R38, R3, 0x24, RZ, 0xfc, !PT ;  /* 0x0000002403267812 */ /* 0x000fc400078efcff */
[----:B------:R-:W-:Y:S01]  /*0bd0*/  IABS R10, R13 ;  /* 0x0000000d000a7213 */ /* 0x000fe20000000000 */
[----:B------:R-:W-:Y:S01]  /*0be0*/  IMAD R7, R2, R7, R12 ;  /* 0x0000000702077224 */ /* 0x000fe200078e020c */
[----:B------:R-:W-:Y:S01]  /*0bf0*/  IABS R12, R14 ;  /* 0x0000000e000c7213 */ /* 0x000fe20000000000 */
[----:B------:R-:W-:Y:S01]  /*0c00*/  @!P2 IMAD.IADD R6, R6, 0x1, -R2 ;  /* 0x000000010606a824 */ /* 0x000fe200078e0a02 */
[----:B------:R-:W-:Y:S01]  /*0c10*/  ISETP.NE.AND P2, PT, R44, RZ, PT ;  /* 0x000000ff2c00720c */ /* 0x000fe20003f45270 */
[----:B------:R-:W-:Y:S01]  /*0c20*/  IMAD.HI.U32 R8, R5, R10, RZ ;  /* 0x0000000a05087227 */ /* 0x000fe200078e00ff */
[C---:B------:R-:W-:Y:S02]  /*0c30*/  ISETP.GT.U32.AND P3, PT, R2.reuse, R9, PT ;  /* 0x000000090200720c */ /* 0x040fe40003f64070 */
[----:B------:R-:W-:Y:S01]  /*0c40*/  ISETP.GT.U32.AND P6, PT, R2, R6, PT ;  /* 0x000000060200720c */ /* 0x000fe20003fc4070 */
[----:B------:R-:W-:Y:S01]  /*0c50*/  @!P1 IMAD.IADD R4, R4, 0x1, -R11 ;  /* 0x0000000104049824 */ /* 0x000fe200078e0a0b */
[C---:B------:R-:W-:Y:S01]  /*0c60*/  ISETP.GT.U32.AND P1, PT, R2.reuse, R7, PT ;  /* 0x000000070200720c */ /* 0x040fe20003f24070 */
[----:B------:R-:W-:Y:S01]  /*0c70*/  IMAD.MOV R11, RZ, RZ, -R8 ;  /* 0x000000ffff0b7224 */ /* 0x000fe200078e0a08 */
[----:B------:R-:W-:Y:S01]  /*0c80*/  IABS R36, R38 ;  /* 0x0000002600247213 */ /* 0x000fe20000000000 */
[----:B------:R-:W-:Y:S01]  /*0c90*/  @!P0 IMAD.MOV R4, RZ, RZ, -R4 ;  /* 0x000000ffff048224 */ /* 0x000fe200078e0a04 */
[----:B------:R-:W-:Y:S01]  /*0ca0*/  ISETP.GE.AND P0, PT, R15, RZ, PT ;  /* 0x000000ff0f00720c */ /* 0x000fe20003f06270 */
[----:B------:R-:W-:Y:S01]  /*0cb0*/  IMAD R8, R2, R11, R10 ;  /* 0x0000000b02087224 */ /* 0x000fe200078e020a */
[----:B------:R-:W-:Y:S01]  /*0cc0*/  IABS R15, R19 ;  /* 0x00000013000f7213 */ /* 0x000fe20000000000 */
[----:B------:R-:W-:Y:S01]  /*0cd0*/  IMAD.HI.U32 R10, R5, R12, RZ ;  /* 0x0000000c050a7227 */ /* 0x000fe200078e00ff */
[----:B------:R-:W-:-:S02]  /*0ce0*/  @!P2 LOP3.LUT R4, RZ, R44, RZ, 0x33, !PT ;  /* 0x0000002cff04a212 */ /* 0x000fc400078e33ff */
[----:B------:R-:W-:Y:S01]  /*0cf0*/  ISETP.GE.AND P2, PT, R13, RZ, PT ;  /* 0x000000ff0d00720c */ /* 0x000fe20003f46270 */
[--C-:B------:R-:W-:Y:S01]  /*0d00*/  @!P6 IMAD.IADD R6, R6, 0x1, -R2.reuse ;  /* 0x000000010606e824 */ /* 0x100fe200078e0a02 */
[C---:B------:R-:W-:Y:S01]  /*0d10*/  ISETP.GT.U32.AND P6, PT, R2.reuse, R8, PT ;  /* 0x000000080200720c */ /* 0x040fe20003fc4070 */
[----:B------:R-:W-:Y:S01]  /*0d20*/  @!P1 IMAD.IADD R7, R7, 0x1, -R2 ;  /* 0x0000000107079824 */ /* 0x000fe200078e0a02 */
[----:B------:R-:W-:Y:S01]  /*0d30*/  IABS R13, R18 ;  /* 0x00000012000d7213 */ /* 0x000fe20000000000 */
[----:B------:R-:W-:Y:S01]  /*0d40*/  IMAD.MOV R11, RZ, RZ, -R10 ;  /* 0x000000ffff0b7224 */ /* 0x000fe200078e0a0a */
[----:B------:R-:W-:Y:S01]  /*0d50*/  LOP3.LUT R39, R3, 0x23, RZ, 0xfc, !PT ;  /* 0x0000002303277812 */ /* 0x000fe200078efcff */
[----:B------:R-:W-:Y:S01]  /*0d60*/  @!P3 IMAD.IADD R9, R9, 0x1, -R2 ;  /* 0x000000010909b824 */ /* 0x000fe200078e0a02 */
[C---:B------:R-:W-:Y:S01]  /*0d70*/  ISETP.GT.U32.AND P1, PT, R2.reuse, R7, PT ;  /* 0x000000070200720c */ /* 0x040fe20003f24070 */
[----:B------:R-:W-:Y:S01]  /*0d80*/  IMAD R10, R2, R11, R12 ;  /* 0x0000000b020a7224 */ /* 0x000fe200078e020c */
[----:B------:R-:W-:Y:S01]  /*0d90*/  ISETP.GE.AND P3, PT, R16, RZ, PT ;  /* 0x000000ff1000720c */ /* 0x000fe20003f66270 */
[----:B------:R-:W-:Y:S01]  /*0da0*/  IMAD.MOV.U32 R12, RZ, RZ, R13 ;  /* 0x000000ffff0c7224 */ /* 0x000fe200078e000d */
[----:B------:R-:W-:Y:S01]  /*0db0*/  ISETP.GT.U32.AND P5, PT, R2, R9, PT ;  /* 0x000000090200720c */ /* 0x000fe20003fa4070 */
[----:B------:R-:W-:Y:S01]  /*0dc0*/  @!P4 IMAD.MOV R6, RZ, RZ, -R6 ;  /* 0x000000ffff06c224 */ /* 0x000fe200078e0a06 */
[----:B------:R-:W-:Y:S01]  /*0dd0*/  IABS R16, R20 ;  /* 0x0000001400107213 */ /* 0x000fe20000000000 */
[----:B------:R-:W-:Y:S01]  /*0de0*/  @!P6 IMAD.IADD R8, R8, 0x1, -R2 ;  /* 0x000000010808e824 */ /* 0x000fe200078e0a02 */
[----:B------:R-:W-:Y:S01]  /*0df0*/  IABS R37, R39 ;  /* 0x0000002700257213 */ /* 0x000fe20000000000 */
[----:B------:R-:W-:Y:S01]  /*0e00*/  IMAD.HI.U32 R11, R5, R12, RZ ;  /* 0x0000000c050b7227 */ /* 0x000fe200078e00ff */
[----:B------:R-:W-:-:S02]  /*0e10*/  LOP3.LUT R42, R3, 0x20, RZ, 0xfc, !PT ;  /* 0x00000020032a7812 */ /* 0x000fc400078efcff */
[C---:B------:R-:W-:Y:S01]  /*0e20*/  ISETP.GT.U32.AND P6, PT, R2.reuse, R8, PT ;  /* 0x000000080200720c */ /* 0x040fe20003fc4070 */
[----:B------:R-:W-:Y:S01]  /*0e30*/  IMAD.MOV R11, RZ, RZ, -R11 ;  /* 0x000000ffff0b7224 */ /* 0x000fe200078e0a0b */
[----:B------:R-:W-:Y:S01]  /*0e40*/  IABS R40, R42 ;  /* 0x0000002a00287213 */ /* 0x000fe20000000000 */
[----:B------:R-:W-:Y:S01]  /*0e50*/  @!P1 IMAD.IADD R7, R7, 0x1, -R2 ;  /* 0x0000000107079824 */ /* 0x000fe200078e0a02 */
[C---:B------:R-:W-:Y:S01]  /*0e60*/  ISETP.GT.U32.AND P1, PT, R2.reuse, R10, PT ;  /* 0x0000000a0200720c */ /* 0x040fe20003f24070 */
[----:B------:R-:W-:Y:S01]  /*0e70*/  IMAD R11, R2, R11, R12 ;  /* 0x0000000b020b7224 */ /* 0x000fe200078e020c */
[----:B------:R-:W-:Y:S01]  /*0e80*/  LOP3.LUT R43, R3, 0x1f, RZ, 0xfc, !PT ;  /* 0x0000001f032b7812 */ /* 0x000fe200078efcff */
[----:B------:R-:W-:Y:S01]  /*0e90*/  @!P5 IMAD.IADD R9, R9, 0x1, -R2 ;  /* 0x000000010909d824 */ /* 0x000fe200078e0a02 */
[----:B------:R-:W-:Y:S01]  /*0ea0*/  ISETP.GE.AND P5, PT, R14, RZ, PT ;  /* 0x000000ff0e00720c */ /* 0x000fe20003fa6270 */
[----:B------:R-:W-:Y:S01]  /*0eb0*/  IMAD.HI.U32 R14, R5, R17, RZ ;  /* 0x00000011050e7227 */ /* 0x000fe200078e00ff */
[----:B------:R-:W-:-:S02]  /*0ec0*/  IABS R41, R43 ;  /* 0x0000002b00297213 */ /* 0x000fc40000000000 */
[----:B------:R-:W-:Y:S01]  /*0ed0*/  LOP3.LUT R48, R3, 0x1d, RZ, 0xfc, !PT ;  /* 0x0000001d03307812 */ /* 0x000fe200078efcff */
[----:B------:R-:W-:Y:S01]  /*0ee0*/  @!P6 IMAD.IADD R8, R8, 0x1, -R2 ;  /* 0x000000010808e824 */ /* 0x000fe200078e0a02 */
[----:B------:R-:W-:Y:S01]  /*0ef0*/  ISETP.GT.U32.AND P6, PT, R2, R11, PT ;  /* 0x0000000b0200720c */ /* 0x000fe20003fc4070 */
[----:B------:R-:W-:Y:S01]  /*0f00*/  IMAD.MOV R14, RZ, RZ, -R14 ;  /* 0x000000ffff0e7224 */ /* 0x000fe200078e0a0e */
[----:B------:R-:W-:Y:S01]  /*0f10*/  IABS R44, R48 ;  /* 0x00000030002c7213 */ /* 0x000fe20000000000 */
[----:B------:R-:W-:Y:S01]  /*0f20*/  @!P1 IMAD.IADD R10, R10, 0x1, -R2 ;  /* 0x000000010a0a9824 */ /* 0x000fe200078e0a02 */
[----:B------:R-:W-:Y:S01]  /*0f30*/  ISETP.GE.AND P1, PT, R18, RZ, PT ;  /* 0x000000ff1200720c */ /* 0x000fe20003f26270 */
[----:B------:R-:W-:Y:S01]  /*0f40*/  IMAD.HI.U32 R12, R5, R15, RZ ;  /* 0x0000000f050c7227 */ /* 0x000fe200078e00ff */
[C---:B------:R-:W-:Y:S02]  /*0f50*/  LOP3.LUT R50, R3.reuse, 0x1c, RZ, 0xfc, !PT ;  /* 0x0000001c03327812 */ /* 0x040fe400078efcff */
[----:B------:R-:W-:Y:S01]  /*0f60*/  LOP3.LUT R52, R3, 0x1b, RZ, 0xfc, !PT ;  /* 0x0000001b03347812 */ /* 0x000fe200078efcff */
[C---:B------:R-:W-:Y:S01]  /*0f70*/  IMAD R14, R2.reuse, R14, R17 ;  /* 0x0000000e020e7224 */ /* 0x040fe200078e0211 */
[----:B------:R-:W-:Y:S01]  /*0f80*/  IABS R46, R50 ;  /* 0x00000032002e7213 */ /* 0x000fe20000000000 */
[----:B------:R-:W-:Y:S01]  /*0f90*/  IMAD.MOV R12, RZ, RZ, -R12 ;  /* 0x000000ffff0c7224 */ /* 0x000fe200078e0a0c */
[----:B------:R-:W-:Y:S01]  /*0fa0*/  IABS R47, R52 ;  /* 0x00000034002f7213 */ /* 0x000fe20000000000 */
[----:B------:R-:W-:Y:S01]  /*0fb0*/  @!P6 IMAD.IADD R11, R11, 0x1, -R2 ;  /* 0x000000010b0be824 */ /* 0x000fe200078e0a02 */
[----:B------:R-:W-:Y:S01]  /*0fc0*/  ISETP.GT.U32.AND P6, PT, R2, R10, PT ;  /* 0x0000000a0200720c */ /* 0x000fe20003fc4070 */
[----:B------:R-:W-:Y:S01]  /*0fd0*/  IMAD.HI.U32 R13, R5, R16, RZ ;  /* 0x00000010050d7227 */ /* 0x000fe200078e00ff */
[----:B------:R-:W-:-:S02]  /*0fe0*/  LOP3.LUT R54, R3, 0x18, RZ, 0xfc, !PT ;  /* 0x0000001803367812 */ /* 0x000fc400078efcff */
[----:B------:R-:W-:Y:S01]  /*0ff0*/  LOP3.LUT R56, R3, 0x17, RZ, 0xfc, !PT ;  /* 0x0000001703387812 */ /* 0x000fe200078efcff */
[C---:B------:R-:W-:Y:S01]  /*1000*/  IMAD R12, R2.reuse, R12, R15 ;  /* 0x0000000c020c7224 */ /* 0x040fe200078e020f */
[----:B------:R-:W-:Y:S01]  /*1010*/  IABS R15, R22 ;  /* 0x00000016000f7213 */ /* 0x000fe20000000000 */
[----:B------:R-:W-:Y:S01]  /*1020*/  IMAD.MOV R13, RZ, RZ, -R13 ;  /* 0x000000ffff0d7224 */ /* 0x000fe200078e0a0d */
[----:B------:R-:W-:Y:S01]  /*1030*/  IABS R51, R54 ;  /* 0x0000003600337213 */ /* 0x000fe20000000000 */
[----:B------:R-:W-:Y:S01]  /*1040*/  @!P0 IMAD.MOV R9, RZ, RZ, -R9 ;  /* 0x000000ffff098224 */ /* 0x000fe200078e0a09 */
[C---:B------:R-:W-:Y:S01]  /*1050*/  ISETP.GT.U32.AND P0, PT, R2.reuse, R11, PT ;  /* 0x0000000b0200720c */ /* 0x040fe20003f04070 */
[C---:B------:R-:W-:Y:S01]  /*1060*/  IMAD R13, R2.reuse, R13, R16 ;  /* 0x0000000d020d7224 */ /* 0x040fe200078e0210 */
[----:B------:R-:W-:Y:S01]  /*1070*/  ISETP.GT.U32.AND P4, PT, R2, R12, PT ;  /* 0x0000000c0200720c */ /* 0x000fe20003f84070 */
[----:B------:R-:W-:Y:S01]  /*1080*/  @!P6 IMAD.IADD R10, R10, 0x1, -R2 ;  /* 0x000000010a0ae824 */ /* 0x000fe200078e0a02 */
[----:B------:R-:W-:Y:S01]  /*1090*/  ISETP.GT.U32.AND P6, PT, R2, R14, PT ;  /* 0x0000000e0200720c */ /* 0x000fe20003fc4070 */
[----:B------:R-:W-:Y:S01]  /*10a0*/  IMAD.MOV.U32 R16, RZ, RZ, R15 ;  /* 0x000000ffff107224 */ /* 0x000fe200078e000f */
[----:B------:R-:W-:Y:S01]  /*10b0*/  IABS R53, R56 ;  /* 0x0000003800357213 */ /* 0x000fe20000000000 */
[----:B------:R-:W-:Y:S01]  /*10c0*/  @!P2 IMAD.MOV R8, RZ, RZ, -R8 ;  /* 0x000000ffff08a224 */ /* 0x000fe200078e0a08 */
[----:B------:R-:W-:Y:S01]  /*10d0*/  ISETP.GE.AND P2, PT, R19, RZ, PT ;  /* 0x000000ff1300720c */ /* 0x000fe20003f46270 */
[----:B------:R-:W-:Y:S01]  /*10e0*/  IMAD.HI.U32 R15, R5, R16, RZ ;  /* 0x00000010050f7227 */ /* 0x000fe200078e00ff */
[----:B------:R-:W-:-:S02]  /*10f0*/  LOP3.LUT R19, R3, 0x35, RZ, 0xfc, !PT ;  /* 0x0000003503137812 */ /* 0x000fc400078efcff */
[C---:B------:R-:W-:Y:S01]  /*1100*/  LOP3.LUT R60, R3.reuse, 0xa, RZ, 0xfc, !PT ;  /* 0x0000000a033c7812 */ /* 0x040fe200078efcff */
[----:B------:R-:W-:Y:S01]  /*1110*/  @!P3 IMAD.MOV R7, RZ, RZ, -R7 ;  /* 0x000000ffff07b224 */ /* 0x000fe200078e0a07 */
[----:B------:R-:W-:Y:S01]  /*1120*/  ISETP.GT.U32.AND P3, PT, R2, R13, PT ;  /* 0x0000000d0200720c */ /* 0x000fe20003f64070 */
[----:B------:R-:W-:Y:S01]  /*1130*/  IMAD.MOV R15, RZ, RZ, -R15 ;  /* 0x000000ffff0f7224 */ /* 0x000fe200078e0a0f */
[----:B------:R-:W-:Y:S01]  /*1140*/  IABS R17, R19 ;  /* 0x0000001300117213 */ /* 0x000fe20000000000 */
[----:B------:R-:W-:Y:S01]  /*1150*/  @!P6 IMAD.IADD R14, R14, 0x1, -R2 ;  /* 0x000000010e0ee824 */ /* 0x000fe200078e0a02 */
[----:B------:R-:W-:Y:S01]  /*1160*/  IABS R79, R60 ;  /* 0x0000003c004f7213 */ /* 0x000fe20000000000 */
[C---:B------:R-:W-:Y:S01]  /*1170*/  IMAD R15, R2.reuse, R15, R16 ;  /* 0x0000000f020f7224 */ /* 0x040fe200078e0210 */
[----:B------:R-:W-:Y:S01]  /*1180*/  LOP3.LUT R58, R3, 0xb, RZ, 0xfc, !PT ;  /* 0x0000000b033a7812 */ /* 0x000fe200078efcff */
[----:B------:R-:W-:Y:S01]  /*1190*/  IMAD.HI.U32 R16, R5, R17, RZ ;  /* 0x0000001105107227 */ /* 0x000fe200078e00ff */
[----:B------:R-:W-:-:S02]  /*11a0*/  ISETP.GT.U32.AND P6, PT, R2, R14, PT ;  /* 0x0000000e0200720c */ /* 0x000fc40003fc4070 */
[----:B------:R-:W-:Y:S01]  /*11b0*/  IABS R77, R58 ;  /* 0x0000003a004d7213 */ /* 0x000fe20000000000 */
[--C-:B------:R-:W-:Y:S01]  /*11c0*/  @!P0 IMAD.IADD R11, R11, 0x1, -R2.reuse ;  /* 0x000000010b0b8824 */ /* 0x100fe200078e0a02 */
[----:B------:R-:W-:Y:S01]  /*11d0*/  ISETP.GE.AND P0, PT, R20, RZ, PT ;  /* 0x000000ff1400720c */ /* 0x000fe20003f06270 */
[----:B------:R-:W-:Y:S01]  /*11e0*/  @!P4 IMAD.IADD R12, R12, 0x1, -R2 ;  /* 0x000000010c0cc824 */ /* 0x000fe200078e0a02 */
[----:B------:R-:W-:Y:S01]  /*11f0*/  LOP3.LUT R20, R3, 0x34, RZ, 0xfc, !PT ;  /* 0x0000003403147812 */ /* 0x000fe200078efcff */
[----:B------:R-:W-:Y:S01]  /*1200*/  IMAD.MOV R16, RZ, RZ, -R16 ;  /* 0x000000ffff107224 */ /* 0x000fe200078e0a10 */
[----:B------:R-:W-:Y:S01]  /*1210*/  ISETP.GE.AND P4, PT, R21, RZ, PT ;  /* 0x000000ff1500720c */ /* 0x000fe20003f86270 */
[--C-:B------:R-:W-:Y:S01]  /*1220*/  @!P3 IMAD.IADD R13, R13, 0x1, -R2.reuse ;  /* 0x000000010d0db824 */ /* 0x100fe200078e0a02 */
[C---:B------:R-:W-:Y:S01]  /*1230*/  ISETP.GT.U32.AND P3, PT, R2.reuse, R12, PT ;  /* 0x0000000c0200720c */ /* 0x040fe20003f64070 */
[----:B------:R-:W-:Y:S01]  /*1240*/  @!P1 IMAD.MOV R11, RZ, RZ, -R11 ;  /* 0x000000ffff0b9224 */ /* 0x000fe200078e0a0b */
[----:B------:R-:W-:Y:S01]  /*1250*/  IABS R18, R20 ;  /* 0x0000001400127213 */ /* 0x000fe20000000000 */
[C---:B------:R-:W-:Y:S01]  /*1260*/  IMAD R16, R2.reuse, R16, R17 ;  /* 0x0000001002107224 */ /* 0x040fe200078e0211 */
[----:B------:R-:W-:Y:S01]  /*1270*/  ISETP.GT.U32.AND P1, PT, R2, R15, PT ;  /* 0x0000000f0200720c */ /* 0x000fe20003f24070 */
[----:B------:R-:W-:Y:S01]  /*1280*/  @!P6 IMAD.IADD R14, R14, 0x1, -R2 ;  /* 0x000000010e0ee824 */ /* 0x000fe200078e0a02 */
[----:B------:R-:W-:Y:S01]  /*1290*/  IABS R21, R24 ;  /* 0x0000001800157213 */ /* 0x000fe20000000000 */
[----:B------:R-:W-:Y:S01]  /*12a0*/  IMAD.HI.U32 R17, R5, R18, RZ ;  /* 0x0000001205117227 */ /* 0x000fe200078e00ff */
[----:B------:R-:W-:-:S02]  /*12b0*/  ISETP.GT.U32.AND P6, PT, R2, R16, PT ;  /* 0x000000100200720c */ /* 0x000fc40003fc4070 */
[----:B------:R-:W-:Y:S01]  /*12c0*/  LOP3.LUT R64, R3, 0x8, RZ, 0xfc, !PT ;  /* 0x0000000803407812 */ /* 0x000fe200078efcff */
[----:B------:R-:W-:Y:S01]  /*12d0*/  @!P5 IMAD.MOV R10, RZ, RZ, -R10 ;  /* 0x000000ffff0ad224 */ /* 0x000fe200078e0a0a */
[----:B------:R-:W-:Y:S01]  /*12e0*/  ISETP.GT.U32.AND P5, PT, R2, R13, PT ;  /* 0x0000000d0200720c */ /* 0x000fe20003fa4070 */
[----:B------:R-:W-:Y:S01]  /*12f0*/  IMAD.MOV R17, RZ, RZ, -R17 ;  /* 0x000000ffff117224 */ /* 0x000fe200078e0a11 */
[----:B------:R-:W-:Y:S01]  /*1300*/  IABS R83, R64 ;  /* 0x0000004000537213 */ /* 0x000fe20000000000 */
[--C-:B------:R-:W-:Y:S01]  /*1310*/  @!P3 IMAD.IADD R12, R12, 0x1, -R2.reuse ;  /* 0x000000010c0cb824 */ /* 0x100fe200078e0a02 */
[----:B------:R-:W-:Y:S01]  /*1320*/  ISETP.GE.AND P3, PT, R22, RZ, PT ;  /* 0x000000ff1600720c */ /* 0x000fe20003f66270 */
[----:B------:R-:W-:Y:S01]  /*1330*/  @!P1 IMAD.IADD R15, R15, 0x1, -R2 ;  /* 0x000000010f0f9824 */ /* 0x000fe200078e0a02 */
[----:B------:R-:W-:Y:S01]  /*1340*/  IABS R22, R25 ;  /* 0x0000001900167213 */ /* 0x000fe20000000000 */
[----:B------:R-:W-:Y:S01]  /*1350*/  IMAD R17, R2, R17, R18 ;  /* 0x0000001102117224 */ /* 0x000fe200078e0212 */
[----:B------:R-:W-:Y:S01]  /*1360*/  ISETP.GE.AND P1, PT, R20, RZ, PT ;  /* 0x000000ff1400720c */ /* 0x000fe20003f26270 */
[----:B------:R-:W-:Y:S01]  /*1370*/  @!P6 IMAD.IADD R16, R16, 0x1, -R2 ;  /* 0x000000011010e824 */ /* 0x000fe200078e0a02 */
[C---:B------:R-:W-:Y:S01]  /*1380*/  ISETP.GT.U32.AND P6, PT, R2.reuse, R15, PT ;  /* 0x0000000f0200720c */ /* 0x040fe20003fc4070 */
[----:B------:R-:W-:Y:S01]  /*1390*/  @!P2 IMAD.MOV R12, RZ, RZ, -R12 ;  /* 0x000000ffff0ca224 */ /* 0x000fe200078e0a0c */
[----:B------:R-:W-:Y:S01]  /*13a0*/  ISETP.GT.U32.AND P2, PT, R2, R17, PT ;  /* 0x000000110200720c */ /* 0x000fe20003f44070 */
[----:B------:R-:W-:Y:S01]  /*13b0*/  @!P5 IMAD.IADD R13, R13, 0x1, -R2 ;  /* 0x000000010d0dd824 */ /* 0x000fe200078e0a02 */
[----:B------:R-:W-:Y:S01]  /*13c0*/  ISETP.GE.AND P5, PT, R19, RZ, PT ;  /* 0x000000ff1300720c */ /* 0x000fe20003fa6270 */
[----:B------:R-:W-:Y:S01]  /*13d0*/  IMAD.HI.U32 R20, R5, R22, RZ ;  /* 0x0000001605147227 */ /* 0x000fe200078e00ff */
[----:B------:R-:W-:-:S02]  /*13e0*/  IABS R19, R23 ;  /* 0x0000001700137213 */ /* 0x000fc40000000000 */
[----:B------:R-:W-:Y:S01]  /*13f0*/  LOP3.LUT R66, R3, 0x7, RZ, 0xfc, !PT ;  /* 0x0000000703427812 */ /* 0x000fe200078efcff */
[----:B------:R-:W-:Y:S01]  /*1400*/  @!P0 IMAD.MOV R13, RZ, RZ, -R13 ;  /* 0x000000ffff0d8224 */ /* 0x000fe200078e0a0d */
[C---:B------:R-:W-:Y:S01]  /*1410*/  ISETP.GT.U32.AND P0, PT, R2.reuse, R16, PT ;  /* 0x000000100200720c */ /* 0x040fe20003f04070 */
[----:B------:R-:W-:Y:S01]  /*1420*/  IMAD.HI.U32 R18, R5, R19, RZ ;  /* 0x0000001305127227 */ /* 0x000fe200078e00ff */
[----:B------:R-:W-:Y:S02]  /*1430*/  LOP3.LUT R62, R3, 0x9, RZ, 0xfc, !PT ;  /* 0x00000009033e7812 */ /* 0x000fe400078efcff */
[----:B------:R-:W-:Y:S01]  /*1440*/  IABS R85, R66 ;  /* 0x0000004200557213 */ /* 0x000fe20000000000 */
[----:B------:R-:W-:Y:S01]  /*1450*/  IMAD.MOV R18, RZ, RZ, -R18 ;  /* 0x000000ffff127224 */ /* 0x000fe200078e0a12 */
[----:B------:R-:W-:Y:S01]  /*1460*/  IABS R81, R62 ;  /* 0x0000003e00517213 */ /* 0x000fe20000000000 */
[--C-:B------:R-:W-:Y:S01]  /*1470*/  @!P6 IMAD.IADD R15, R15, 0x1, -R2.reuse ;  /* 0x000000010f0fe824 */ /* 0x100fe200078e0a02 */
[----:B------:R-:W-:Y:S01]  /*1480*/  LOP3.LUT R68, R3, 0x6, RZ, 0xfc, !PT ;  /* 0x0000000603447812 */ /* 0x000fe200078efcff */
[----:B------:R-:W-:Y:S01]  /*1490*/  @!P2 IMAD.IADD R17, R17, 0x1, -R2 ;  /* 0x000000011111a824 */ /* 0x000fe200078e0a02 */
[----:B------:R-:W-:Y:S01]  /*14a0*/  ISETP.GE.AND P2, PT, R25, RZ, PT ;  /* 0x000000ff1900720c */ /* 0x000fe20003f46270 */
[C---:B------:R-:W-:Y:S01]  /*14b0*/  IMAD R18, R2.reuse, R18, R19 ;  /* 0x0000001202127224 */ /* 0x040fe200078e0213 */
[----:B------:R-:W-:Y:S01]  /*14c0*/  IABS R25, R28 ;  /* 0x0000001c00197213 */ /* 0x000fe20000000000 */
[----:B------:R-:W-:Y:S01]  /*14d0*/  @!P3 IMAD.MOV R15, RZ, RZ, -R15 ;  /* 0x000000ffff0fb224 */ /* 0x000fe200078e0a0f */
[C---:B------:R-:W-:Y:S01]  /*14e0*/  ISETP.GT.U32.AND P3, PT, R2.reuse, R17, PT ;  /* 0x000000110200720c */ /* 0x040fe20003f64070 */
[----:B------:R-:W-:Y:S01]  /*14f0*/  @!P4 IMAD.MOV R14, RZ, RZ, -R14 ;  /* 0x000000ffff0ec224 */ /* 0x000fe200078e0a0e */
[----:B------:R-:W-:Y:S01]  /*1500*/  ISETP.GE.AND P4, PT, R23, RZ, PT ;  /* 0x000000ff1700720c */ /* 0x000fe20003f86270 */
[----:B------:R-:W-:Y:S01]  /*1510*/  IMAD.MOV R23, RZ, RZ, -R20 ;  /* 0x000000ffff177224 */ /* 0x000fe200078e0a14 */
[----:B------:R-:W-:Y:S01]  /*1520*/  ISETP.GT.U32.AND P6, PT, R2, R18, PT ;  /* 0x000000120200720c */ /* 0x000fe20003fc4070 */
[----:B------:R-:W-:Y:S01]  /*1530*/  IMAD.HI.U32 R19, R5, R21, RZ ;  /* 0x0000001505137227 */ /* 0x000fe200078e00ff */
[----:B------:R-:W-:-:S02]  /*1540*/  IABS R87, R68 ;  /* 0x0000004400577213 */ /* 0x000fc40000000000 */
[C---:B------:R-:W-:Y:S01]  /*1550*/  LOP3.LUT R70, R3.reuse, 0x5, RZ, 0xfc, !PT ;  /* 0x0000000503467812 */ /* 0x040fe200078efcff */
[----:B------:R-:W-:Y:S01]  /*1560*/  IMAD R20, R2, R23, R22 ;  /* 0x0000001702147224 */ /* 0x000fe200078e0216 */
[----:B------:R-:W-:Y:S01]  /*1570*/  LOP3.LUT R72, R3, 0x4, RZ, 0xfc, !PT ;  /* 0x0000000403487812 */ /* 0x000fe200078efcff */
[--C-:B------:R-:W-:Y:S01]  /*1580*/  @!P0 IMAD.IADD R16, R16, 0x1, -R2.reuse ;  /* 0x0000000110108824 */ /* 0x100fe200078e0a02 */
[----:B------:R-:W-:Y:S01]  /*1590*/  ISETP.GE.AND P0, PT, R24, RZ, PT ;  /* 0x000000ff1800720c */ /* 0x000fe20003f06270 */
[--C-:B------:R-:W-:Y:S01]  /*15a0*/  @!P3 IMAD.IADD R17, R17, 0x1, -R2.reuse ;  /* 0x000000011111b824 */ /* 0x100fe200078e0a02 */
[----:B------:R-:W-:Y:S01]  /*15b0*/  ISETP.GT.U32.AND P3, PT, R2, R20, PT ;  /* 0x000000140200720c */ /* 0x000fe20003f64070 */
[----:B------:R-:W-:Y:S01]  /*15c0*/  IMAD.MOV R19, RZ, RZ, -R19 ;  /* 0x000000ffff137224 */ /* 0x000fe200078e0a13 */
[----:B------:R-:W-:Y:S01]  /*15d0*/  LOP3.LUT R24, R3, 0x30, RZ, 0xfc, !PT ;  /* 0x0000003003187812 */ /* 0x000fe200078efcff */
[----:B------:R-:W-:Y:S01]  /*15e0*/  @!P6 IMAD.IADD R18, R18, 0x1, -R2 ;  /* 0x000000011212e824 */ /* 0x000fe200078e0a02 */
[----:B------:R-:W-:Y:S01]  /*15f0*/  IABS R89, R70 ;  /* 0x0000004600597213 */ /* 0x000fe20000000000 */
[C---:B------:R-:W-:Y:S01]  /*1600*/  IMAD R19, R2.reuse, R19, R21 ;  /* 0x0000001302137224 */ /* 0x040fe200078e0215 */
[----:B------:R-:W-:Y:S01]  /*1610*/  IABS R22, R24 ;  /* 0x0000001800167213 */ /* 0x000fe20000000000 */
[----:B------:R-:W-:Y:S01]  /*1620*/  @!P5 IMAD.MOV R16, RZ, RZ, -R16 ;  /* 0x000000ffff10d224 */ /* 0x000fe200078e0a10 */
[C---:B------:R-:W-:Y:S01]  /*1630*/  ISETP.GT.U32.AND P6, PT, R2.reuse, R18, PT ;  /* 0x000000120200720c */ /* 0x040fe20003fc4070 */
[----:B------:R-:W-:Y:S01]  /*1640*/  @!P1 IMAD.MOV R17, RZ, RZ, -R17 ;  /* 0x000000ffff119224 */ /* 0x000fe200078e0a11 */
[----:B------:R-:W-:Y:S01]  /*1650*/  ISETP.GT.U32.AND P5, PT, R2, R19, PT ;  /* 0x000000130200720c */ /* 0x000fe20003fa4070 */
[----:B------:R-:W-:Y:S01]  /*1660*/  IMAD.HI.U32 R21, R5, R22, RZ ;  /* 0x0000001605157227 */ /* 0x000fe200078e00ff */
[----:B------:R-:W-:-:S02]  /*1670*/  LOP3.LUT R74, R3, 0x3, RZ, 0xfc, !PT ;  /* 0x00000003034a7812 */ /* 0x000fc400078efcff */
[----:B------:R-:W-:Y:S01]  /*1680*/  IABS R91, R72 ;  /* 0x00000048005b7213 */ /* 0x000fe20000000000 */
[----:B------:R-:W-:Y:S01]  /*1690*/  @!P3 IMAD.IADD R20, R20, 0x1, -R2 ;  /* 0x000000011414b824 */ /* 0x000fe200078e0a02 */
[C---:B------:R-:W-:Y:S01]  /*16a0*/  LOP3.LUT R76, R3.reuse, 0x2, RZ, 0xfc, !PT ;  /* 0x00000002034c7812 */ /* 0x040fe200078efcff */
[----:B------:R-:W-:Y:S01]  /*16b0*/  IMAD.MOV R21, RZ, RZ, -R21 ;  /* 0x000000ffff157224 */ /* 0x000fe200078e0a15 */
[----:B------:R-:W-:Y:S01]  /*16c0*/  LOP3.LUT R78, R3, 0x1, RZ, 0xfc, !PT ;  /* 0x00000001034e7812 */ /* 0x000fe200078efcff */
[----:B------:R-:W-:Y:S01]  /*16d0*/  IMAD.HI.U32 R23, R5, R26, RZ ;  /* 0x0000001a05177227 */ /* 0x000fe200078e00ff */
[----:B------:R-:W-:Y:S02]  /*16e0*/  ISETP.GT.U32.AND P3, PT, R2, R20, PT ;  /* 0x000000140200720c */ /* 0x000fe40003f64070 */
[----:B------:R-:W-:Y:S01]  /*16f0*/  LOP3.LUT R131, R0, 0x58, RZ, 0xfc, !PT ;  /* 0x0000005800837812 */ /* 0x000fe200078efcff */
[----:B------:R-:W-:Y:S01]  /*1700*/  IMAD R21, R2, R21, R22 ;  /* 0x0000001502157224 */ /* 0x000fe200078e0216 */
[----:B------:R-:W-:Y:S01]  /*1710*/  LOP3.LUT R112, R0, 0x34, RZ, 0xfc, !PT ;  /* 0x0000003400707812 */ /* 0x000fe200078efcff */
[--C-:B------:R-:W-:Y:S01]  /*1720*/  @!P6 IMAD.IADD R18, R18, 0x1, -R2.reuse ;  /* 0x000000011212e824 */ /* 0x100fe200078e0a02 */
[----:B------:R-:W-:Y:S01]  /*1730*/  ISETP.GE.AND P6, PT, R24, RZ, PT ;  /* 0x000000ff1800720c */ /* 0x000fe20003fc6270 */
[----:B------:R-:W-:Y:S01]  /*1740*/  @!P5 IMAD.IADD R19, R19, 0x1, -R2 ;  /* 0x000000011313d824 */ /* 0x000fe200078e0a02 */
[----:B------:R-:W-:Y:S01]  /*1750*/  ISETP.GT.U32.AND P5, PT, R2, R21, PT ;  /* 0x000000150200720c */ /* 0x000fe20003fa4070 */
[----:B------:R-:W-:Y:S01]  /*1760*/  IMAD.HI.U32 R24, R5, R27, RZ ;  /* 0x0000001b05187227 */ /* 0x000fe200078e00ff */
[----:B------:R-:W-:-:S02]  /*1770*/  LOP3.LUT R113, R0, 0x36, RZ, 0xfc, !PT ;  /* 0x0000003600717812 */ /* 0x000fc400078efcff */
[----:B------:R-:W-:Y:S01]  /*1780*/  ISETP.GT.U32.AND P1, PT, R2, R19, PT ;  /* 0x000000130200720c */ /* 0x000fe20003f24070 */
[----:B------:R-:W-:Y:S01]  /*1790*/  IMAD.MOV R24, RZ, RZ, -R24 ;  /* 0x000000ffff187224 */ /* 0x000fe200078e0a18 */
[C---:B------:R-:W-:Y:S01]  /*17a0*/  LOP3.LUT R125, R0.reuse, 0x52, RZ, 0xfc, !PT ;  /* 0x00000052007d7812 */ /* 0x040fe200078efcff */
[----:B------:R-:W-:Y:S01]  /*17b0*/  IMAD.HI.U32 R22, R5, R25, RZ ;  /* 0x0000001905167227 */ /* 0x000fe200078e00ff */
[C---:B------:R-:W-:Y:S02]  /*17c0*/  LOP3.LUT R111, R0.reuse, 0x32, RZ, 0xfc, !PT ;  /* 0x00000032006f7812 */ /* 0x040fe400078efcff */
[----:B------:R-:W-:Y:S01]  /*17d0*/  LOP3.LUT R119, R0, 0x44, RZ, 0xfc, !PT ;  /* 0x0000004400777812 */ /* 0x000fe200078efcff */
[----:B------:R-:W-:Y:S01]  /*17e0*/  IMAD R24, R2, R24, R27 ;  /* 0x0000001802187224 */ /* 0x000fe200078e021b */
[----:B------:R-:W-:Y:S01]  /*17f0*/  LOP3.LUT R108, R0, 0x2a, RZ, 0xfc, !PT ;  /* 0x0000002a006c7812 */ /* 0x000fe200078efcff */
[----:B------:R-:W-:Y:S01]  /*1800*/  @!P3 IMAD.IADD R20, R20, 0x1, -R2 ;  /* 0x000000011414b824 */ /* 0x000fe200078e0a02 */
[C---:B------:R-:W-:Y:S01]  /*1810*/  LOP3.LUT R109, R0.reuse, 0x2c, RZ, 0xfc, !PT ;  /* 0x0000002c006d7812 */ /* 0x040fe200078efcff */
[----:B------:R-:W-:Y:S01]  /*1820*/  IMAD.MOV R22, RZ, RZ, -R22 ;  /* 0x000000ffff167224 */ /* 0x000fe200078e0a16 */
[----:B------:R-:W-:Y:S01]  /*1830*/  LOP3.LUT R110, R0, 0x30, RZ, 0xfc, !PT ;  /* 0x00000030006e7812 */ /* 0x000fe200078efcff */
[----:B------:R-:W-:Y:S01]  /*1840*/  @!P2 IMAD.MOV R20, RZ, RZ, -R20 ;  /* 0x000000ffff14a224 */ /* 0x000fe200078e0a14 */
[----:B------:R-:W-:Y:S01]  /*1850*/  ISETP.GT.U32.AND P2, PT, R2, R24, PT ;  /* 0x000000180200720c */ /* 0x000fe20003f44070 */
[----:B------:R-:W-:Y:S01]  /*1860*/  IMAD.MOV R23, RZ, RZ, -R23 ;  /* 0x000000ffff177224 */ /* 0x000fe200078e0a17 */
[----:B------:R-:W-:Y:S01]  /*1870*/  LOP3.LUT R105, R0, 0x24, RZ, 0xfc, !PT ;  /* 0x0000002400697812 */ /* 0x000fe200078efcff */
[----:B------:R-:W-:Y:S01]  /*1880*/  IMAD R22, R2, R22, R25 ;  /* 0x0000001602167224 */ /* 0x000fe200078e0219 */
[C---:B------:R-:W-:Y:S01]  /*1890*/  LOP3.LUT R106, R0.reuse, 0x26, RZ, 0xfc, !PT ;  /* 0x00000026006a7812 */ /* 0x040fe200078efcff */
[----:B------:R-:W-:Y:S01]  /*18a0*/  @!P5 IMAD.IADD R21, R21, 0x1, -R2 ;  /* 0x000000011515d824 */ /* 0x000fe200078e0a02 */
[----:B------:R-:W-:Y:S01]  /*18b0*/  LOP3.LUT R107, R0, 0x28, RZ, 0xfc, !PT ;  /* 0x00000028006b7812 */ /* 0x000fe200078efcff */
[C---:B------:R-:W-:Y:S01]  /*18c0*/  IMAD R23, R2.reuse, R23, R26 ;  /* 0x0000001702177224 */ /* 0x040fe200078e021a */
[----:B------:R-:W-:Y:S01]  /*18d0*/  IABS R26, R31 ;  /* 0x0000001f001a7213 */ /* 0x000fe20000000000 */
[----:B------:R-:W-:Y:S01]  /*18e0*/  @!P1 IMAD.IADD R19, R19, 0x1, -R2 ;  /* 0x0000000113139824 */ /* 0x000fe200078e0a02 */
[C---:B------:R-:W-:Y:S01]  /*18f0*/  ISETP.GT.U32.AND P5, PT, R2.reuse, R21, PT ;  /* 0x000000150200720c */ /* 0x040fe20003fa4070 */
[----:B------:R-:W-:Y:S01]  /*1900*/  @!P4 IMAD.MOV R18, RZ, RZ, -R18 ;  /* 0x000000ffff12c224 */ /* 0x000fe200078e0a12 */
[----:B------:R-:W-:Y:S01]  /*1910*/  ISETP.GT.U32.AND P1, PT, R2, R22, PT ;  /* 0x000000160200720c */ /* 0x000fe20003f24070 */
[----:B------:R-:W-:Y:S01]  /*1920*/  IMAD.HI.U32 R25, R5, R26, RZ ;  /* 0x0000001a05197227 */ /* 0x000fe200078e00ff */
[----:B------:R-:W-:-:S02]  /*1930*/  ISETP.GE.AND P4, PT, R28, RZ, PT ;  /* 0x000000ff1c00720c */ /* 0x000fc40003f86270 */
[----:B------:R-:W-:Y:S01]  /*1940*/  IABS R28, R32 ;  /* 0x00000020001c7213 */ /* 0x000fe20000000000 */
[----:B------:R-:W-:Y:S01]  /*1950*/  @!P2 IMAD.IADD R24, R24, 0x1, -R2 ;  /* 0x000000011818a824 */ /* 0x000fe200078e0a02 */
[----:B------:R-:W-:Y:S01]  /*1960*/  ISETP.GT.U32.AND P3, PT, R2, R23, PT ;  /* 0x000000170200720c */ /* 0x000fe20003f64070 */
[----:B------:R-:W-:Y:S01]  /*1970*/  IMAD.MOV R25, RZ, RZ, -R25 ;  /* 0x000000ffff197224 */ /* 0x000fe200078e0a19 */
[----:B------:R-:W-:Y:S01]  /*1980*/  LOP3.LUT R102, R0, 0x1c, RZ, 0xfc, !PT ;  /* 0x0000001c00667812 */ /* 0x000fe200078efcff */
[----:B------:R-:W-:Y:S01]  /*1990*/  @!P0 IMAD.MOV R19, RZ, RZ, -R19 ;  /* 0x000000ffff138224 */ /* 0x000fe200078e0a13 */
[C---:B------:R-:W-:Y:S01]  /*19a0*/  ISETP.GT.U32.AND P2, PT, R2.reuse, R24, PT ;  /* 0x000000180200720c */ /* 0x040fe20003f44070 */
[----:B------:R-:W-:Y:S01]  /*19b0*/  IMAD R25, R2, R25, R26 ;  /* 0x0000001902197224 */ /* 0x000fe200078e021a */
[----:B------:R-:W-:Y:S01]  /*19c0*/  ISETP.GE.AND P0, PT, R29, RZ, PT ;  /* 0x000000ff1d00720c */ /* 0x000fe20003f06270 */
[--C-:B------:R-:W-:Y:S01]  /*19d0*/  @!P5 IMAD.IADD R21, R21, 0x1, -R2.reuse ;  /* 0x000000011515d824 */ /* 0x100fe200078e0a02 */
[----:B------:R-:W-:Y:S01]  /*19e0*/  ISETP.GE.AND P5, PT, R30, RZ, PT ;  /* 0x000000ff1e00720c */ /* 0x000fe20003fa6270 */
[----:B------:R-:W-:Y:S01]  /*19f0*/  @!P1 IMAD.IADD R22, R22, 0x1, -R2 ;  /* 0x0000000116169824 */ /* 0x000fe200078e0a02 */
[----:B------:R-:W-:Y:S01]  /*1a00*/  IABS R30, R33 ;  /* 0x00000021001e7213 */ /* 0x000fe20000000000 */
[----:B------:R-:W-:Y:S01]  /*1a10*/  IMAD.HI.U32 R26, R5, R28, RZ ;  /* 0x0000001c051a7227 */ /* 0x000fe200078e00ff */
[----:B------:R-:W-:-:S02]  /*1a20*/  LOP3.LUT R103, R0, 0x20, RZ, 0xfc, !PT ;  /* 0x0000002000677812 */ /* 0x000fc400078efcff */
[C---:B------:R-:W-:Y:S01]  /*1a30*/  ISETP.GT.U32.AND P1, PT, R2.reuse, R22, PT ;  /* 0x000000160200720c */ /* 0x040fe20003f24070 */
[----:B------:R-:W-:Y:S01]  /*1a40*/  @!P6 IMAD.MOV R21, RZ, RZ, -R21 ;  /* 0x000000ffff15e224 */ /* 0x000fe200078e0a15 */
        /* <DEDUP_REMOVED lines=8> */
[--C-:B------:R-:W-:Y:S01]  /*1ad0*/  @!P2 IMAD.IADD R24, R24, 0x1, -R2.reuse ;  /* 0x000000011818a824 */ /* 0x100fe200078e0a02 */
[----:B------:R-:W-:Y:S01]  /*1ae0*/  LOP3.LUT R101, R0, 0x1a, RZ, 0xfc, !PT ;  /* 0x0000001a00657812 */ /* 0x000fe200078efcff */
[----:B------:R-:W-:Y:S01]  /*1af0*/  IMAD.MOV R27, RZ, RZ, -R27 ;  /* 0x000000ffff1b7224 */ /* 0x000fe200078e0a1b */
[----:B------:R-:W-:Y:S01]  /*1b00*/  ISETP.GT.U32.AND P2, PT, R2, R26, PT ;  /* 0x0000001a0200720c */ /* 0x000fe20003f44070 */
[--C-:B------:R-:W-:Y:S01]  /*1b10*/  @!P3 IMAD.IADD R23, R23, 0x1, -R2.reuse ;  /* 0x000000011717b824 */ /* 0x100fe200078e0a02 */
[----:B------:R-:W-:Y:S01]  /*1b20*/  LOP3.LUT R96, R0, 0x10, RZ, 0xfc, !PT ;  /* 0x0000001000607812 */ /* 0x000fe200078efcff */
[--C-:B------:R-:W-:Y:S01]  /*1b30*/  @!P1 IMAD.IADD R22, R22, 0x1, -R2.reuse ;  /* 0x0000000116169824 */ /* 0x100fe200078e0a02 */
[----:B------:R-:W-:Y:S01]  /*1b40*/  ISETP.GE.AND P1, PT, R31, RZ, PT ;  /* 0x000000ff1f00720c */ /* 0x000fe20003f26270 */
[----:B------:R-:W-:Y:S01]  /*1b50*/  @!P6 IMAD.IADD R25, R25, 0x1, -R2 ;  /* 0x000000011919e824 */ /* 0x000fe200078e0a02 */
[C---:B------:R-:W-:Y:S01]  /*1b60*/  ISETP.GT.U32.AND P3, PT, R2.reuse, R23, PT ;  /* 0x000000170200720c */ /* 0x040fe20003f64070 */
[C---:B------:R-:W-:Y:S01]  /*1b70*/  IMAD R27, R2.reuse, R27, R30 ;  /* 0x0000001b021b7224 */ /* 0x040fe200078e021e */
[----:B------:R-:W-:Y:S01]  /*1b80*/  IABS R31, R34 ;  /* 0x00000022001f7213 */ /* 0x000fe20000000000 */
[----:B------:R-:W-:Y:S01]  /*1b90*/  @!P4 IMAD.MOV R22, RZ, RZ, -R22 ;  /* 0x000000ffff16c224 */ /* 0x000fe200078e0a16 */
[C---:B------:R-:W-:Y:S01]  /*1ba0*/  ISETP.GT.U32.AND P4, PT, R2.reuse, R25, PT ;  /* 0x000000190200720c */ /* 0x040fe20003f84070 */
[----:B------:R-:W-:Y:S01]  /*1bb0*/  @!P5 IMAD.MOV R24, RZ, RZ, -R24 ;  /* 0x000000ffff18d224 */ /* 0x000fe200078e0a18 */
[----:B------:R-:W-:Y:S01]  /*1bc0*/  ISETP.GT.U32.AND P5, PT, R2, R27, PT ;  /* 0x0000001b0200720c */ /* 0x000fe20003fa4070 */
[----:B------:R-:W-:Y:S01]  /*1bd0*/  @!P2 IMAD.IADD R26, R26, 0x1, -R2 ;  /* 0x000000011a1aa824 */ /* 0x000fe200078e0a02 */
[----:B------:R-:W-:Y:S01]  /*1be0*/  LOP3.LUT R30, R3, 0x27, RZ, 0xfc, !PT ;  /* 0x00000027031e7812 */ /* 0x000fe200078efcff */
[----:B------:R-:W-:Y:S01]  /*1bf0*/  IMAD.HI.U32 R28, R5, R31, RZ ;  /* 0x0000001f051c7227 */ /* 0x000fe200078e00ff */
[----:B------:R-:W-:-:S02]  /*1c00*/  ISETP.GE.AND P6, PT, R33, RZ, PT ;  /* 0x000000ff2100720c */ /* 0x000fc40003fc6270 */
[----:B------:R-:W-:Y:S01]  /*1c10*/  ISETP.GT.U32.AND P2, PT, R2, R26, PT ;  /* 0x0000001a0200720c */ /* 0x000fe20003f44070 */
[----:B------:R-:W-:Y:S01]  /*1c20*/  IMAD.MOV R28, RZ, RZ, -R28 ;  /* 0x000000ffff1c7224 */ /* 0x000fe200078e0a1c */
[----:B------:R-:W-:Y:S01]  /*1c30*/  LOP3.LUT R33, R3, 0x26, RZ, 0xfc, !PT ;  /* 0x0000002603217812 */ /* 0x000fe200078efcff */
[--C-:B------:R-:W-:Y:S01]  /*1c40*/  @!P3 IMAD.IADD R23, R23, 0x1, -R2.reuse ;  /* 0x000000011717b824 */ /* 0x100fe200078e0a02 */
[----:B------:R-:W-:Y:S01]  /*1c50*/  ISETP.GE.AND P3, PT, R32, RZ, PT ;  /* 0x000000ff2000720c */ /* 0x000fe20003f66270 */
[--C-:B------:R-:W-:Y:S01]  /*1c60*/  @!P4 IMAD.IADD R25, R25, 0x1, -R2.reuse ;  /* 0x000000011919c824 */ /* 0x100fe200078e0a02 */
[----:B------:R-:W-:Y:S01]  /*1c70*/  ISETP.GE.AND P4, PT, R29, RZ, PT ;  /* 0x000000ff1d00720c */ /* 0x000fe20003f86270 */
[C---:B------:R-:W-:Y:S01]  /*1c80*/  IMAD R28, R2.reuse, R28, R31 ;  /* 0x0000001c021c7224 */ /* 0x040fe200078e021f */
[----:B------:R-:W-:Y:S01]  /*1c90*/  IABS R32, R30 ;  /* 0x0000001e00207213 */ /* 0x000fe20000000000 */
[--C-:B------:R-:W-:Y:S01]  /*1ca0*/  @!P5 IMAD.IADD R27, R27, 0x1, -R2.reuse ;  /* 0x000000011b1bd824 */ /* 0x100fe200078e0a02 */
[----:B------:R-:W-:Y:S01]  /*1cb0*/  IABS R29, R29 ;  /* 0x0000001d001d7213 */ /* 0x000fe20000000000 */
[----:B------:R-:W-:Y:S01]  /*1cc0*/  @!P1 IMAD.MOV R25, RZ, RZ, -R25 ;  /* 0x000000ffff199224 */ /* 0x000fe200078e0a19 */
[----:B------:R-:W-:Y:S01]  /*1cd0*/  ISETP.GT.U32.AND P1, PT, R2, R28, PT ;  /* 0x0000001c0200720c */ /* 0x000fe20003f24070 */
[----:B------:R-:W-:Y:S01]  /*1ce0*/  @!P2 IMAD.IADD R26, R26, 0x1, -R2 ;  /* 0x000000011a1aa824 */ /* 0x000fe200078e0a02 */
[----:B------:R-:W-:Y:S01]  /*1cf0*/  ISETP.GT.U32.AND P5, PT, R2, R27, PT ;  /* 0x0000001b0200720c */ /* 0x000fe20003fa4070 */
[----:B------:R-:W-:Y:S01]  /*1d00*/  @!P0 IMAD.MOV R23, RZ, RZ, -R23 ;  /* 0x000000ffff178224 */ /* 0x000fe200078e0a17 */
[----:B------:R-:W-:Y:S01]  /*1d10*/  ISETP.GE.AND P2, PT, R30, RZ, PT ;  /* 0x000000ff1e00720c */ /* 0x000fe20003f46270 */
[----:B------:R-:W-:Y:S01]  /*1d20*/  IMAD.HI.U32 R30, R5, R32, RZ ;  /* 0x00000020051e7227 */ /* 0x000fe200078e00ff */
[----:B------:R-:W-:-:S02]  /*1d30*/  ISETP.GE.AND P0, PT, R34, RZ, PT ;  /* 0x000000ff2200720c */ /* 0x000fc40003f06270 */
[----:B------:R-:W-:Y:S01]  /*1d40*/  IABS R34, R33 ;  /* 0x0000002100227213 */ /* 0x000fe20000000000 */
[----:B------:R-:W-:Y:S01]  /*1d50*/  IMAD.MOV.U32 R31, RZ, RZ, R29 ;  /* 0x000000ffff1f7224 */ /* 0x000fe200078e001d */
[C---:B------:R-:W-:Y:S01]  /*1d60*/  LOP3.LUT R98, R0.reuse, 0x14, RZ, 0xfc, !PT ;  /* 0x0000001400627812 */ /* 0x040fe200078efcff */
[----:B------:R-:W-:Y:S01]  /*1d70*/  @!P3 IMAD.MOV R26, RZ, RZ, -R26 ;  /* 0x000000ffff1ab224 */ /* 0x000fe200078e0a1a */
[----:B------:R-:W-:Y:S01]  /*1d80*/  ISETP.GE.AND P3, PT, R33, RZ, PT ;  /* 0x000000ff2100720c */ /* 0x000fe20003f66270 */
[----:B------:R-:W-:Y:S01]  /*1d90*/  IMAD.MOV R33, RZ, RZ, -R30 ;  /* 0x000000ffff217224 */ /* 0x000fe200078e0a1e */
[C---:B------:R-:W-:Y:S01]  /*1da0*/  LOP3.LUT R94, R0.reuse, 0xa, RZ, 0xfc, !PT ;  /* 0x0000000a005e7812 */ /* 0x040fe200078efcff */
[----:B------:R-:W-:Y:S01]  /*1db0*/  IMAD.HI.U32 R29, R5, R31, RZ ;  /* 0x0000001f051d7227 */ /* 0x000fe200078e00ff */
[C---:B------:R-:W-:Y:S02]  /*1dc0*/  LOP3.LUT R252, R0.reuse, 0x76, RZ, 0xfc, !PT ;  /* 0x0000007600fc7812 */ /* 0x040fe400078efcff */
[C---:B------:R-:W-:Y:S01]  /*1dd0*/  LOP3.LUT R251, R0.reuse, 0x74, RZ, 0xfc, !PT ;  /* 0x0000007400fb7812 */ /* 0x040fe200078efcff */
[--C-:B------:R-:W-:Y:S01]  /*1de0*/  @!P5 IMAD.IADD R27, R27, 0x1, -R2.reuse ;  /* 0x000000011b1bd824 */ /* 0x100fe200078e0a02 */
[----:B------:R-:W-:Y:S01]  /*1df0*/  LOP3.LUT R250, R0, 0x72, RZ, 0xfc, !PT ;  /* 0x0000007200fa7812 */ /* 0x000fe200078efcff */
[----:B------:R-:W-:Y:S01]  /*1e00*/  @!P1 IMAD.IADD R28, R28, 0x1, -R2 ;  /* 0x000000011c1c9824 */ /* 0x000fe200078e0a02 */
[----:B------:R-:W-:Y:S01]  /*1e10*/  LOP3.LUT R249, R0, 0x70, RZ, 0xfc, !PT ;  /* 0x0000007000f97812 */ /* 0x000fe200078efcff */
[----:B------:R-:W-:Y:S01]  /*1e20*/  IMAD R30, R2, R33, R32 ;  /* 0x00000021021e7224 */ /* 0x000fe200078e0220 */
[----:B------:R-:W-:Y:S01]  /*1e30*/  LOP3.LUT R248, R0, 0x6c, RZ, 0xfc, !PT ;  /* 0x0000006c00f87812 */ /* 0x000fe200078efcff */
[----:B------:R-:W-:Y:S01]  /*1e40*/  IMAD.MOV R29, RZ, RZ, -R29 ;  /* 0x000000ffff1d7224 */ /* 0x000fe200078e0a1d */
[C---:B------:R-:W-:Y:S01]  /*1e50*/  ISETP.GT.U32.AND P1, PT, R2.reuse, R28, PT ;  /* 0x0000001c0200720c */ /* 0x040fe20003f24070 */
[----:B------:R-:W-:Y:S01]  /*1e60*/  @!P6 IMAD.MOV R27, RZ, RZ, -R27 ;  /* 0x000000ffff1be224 */ /* 0x000fe200078e0a1b */
[C---:B------:R-:W-:Y:S01]  /*1e70*/  ISETP.GT.U32.AND P6, PT, R2.reuse, R30, PT ;  /* 0x0000001e0200720c */ /* 0x040fe20003fc4070 */
[----:B------:R-:W-:Y:S01]  /*1e80*/  IMAD R29, R2, R29, R31 ;  /* 0x0000001d021d7224 */ /* 0x000fe200078e021f */
[C---:B------:R-:W-:Y:S01]  /*1e90*/  LOP3.LUT R247, R0.reuse, 0x6a, RZ, 0xfc, !PT ;  /* 0x0000006a00f77812 */ /* 0x040fe200078efcff */
[----:B------:R-:W-:Y:S01]  /*1ea0*/  IMAD.HI.U32 R31, R5, R34, RZ ;  /* 0x00000022051f7227 */ /* 0x000fe200078e00ff */
[----:B------:R-:W-:-:S02]  /*1eb0*/  LOP3.LUT R246, R0, 0x68, RZ, 0xfc, !PT ;  /* 0x0000006800f67812 */ /* 0x000fc400078efcff */
[----:B------:R-:W-:Y:S01]  /*1ec0*/  ISETP.GT.U32.AND P5, PT, R2, R29, PT ;  /* 0x0000001d0200720c */ /* 0x000fe20003fa4070 */
[----:B------:R-:W-:Y:S01]  /*1ed0*/  IMAD.MOV R31, RZ, RZ, -R31 ;  /* 0x000000ffff1f7224 */ /* 0x000fe200078e0a1f */
[C---:B------:R-:W-:Y:S01]  /*1ee0*/  LOP3.LUT R245, R0.reuse, 0x66, RZ, 0xfc, !PT ;  /* 0x0000006600f57812 */ /* 0x040fe200078efcff */
[C---:B------:R-:W-:Y:S01]  /*1ef0*/  IMAD.HI.U32 R33, R5.reuse, R36, RZ ;  /* 0x0000002405217227 */ /* 0x040fe200078e00ff */
[C---:B------:R-:W-:Y:S02]  /*1f00*/  LOP3.LUT R244, R0.reuse, 0x64, RZ, 0xfc, !PT ;  /* 0x0000006400f47812 */ /* 0x040fe400078efcff */
[----:B------:R-:W-:Y:S01]  /*1f10*/  LOP3.LUT R92, R0, 0x6, RZ, 0xfc, !PT ;  /* 0x00000006005c7812 */ /* 0x000fe200078efcff */
[----:B------:R-:W-:Y:S01]  /*1f20*/  IMAD R31, R2, R31, R34 ;  /* 0x0000001f021f7224 */ /* 0x000fe200078e0222 */
[----:B------:R-:W-:Y:S01]  /*1f30*/  IABS R34, R35 ;  /* 0x0000002300227213 */ /* 0x000fe20000000000 */
[--C-:B------:R-:W-:Y:S02]  /*1f40*/  @!P1 IMAD.IADD R28, R28, 0x1, -R2.reuse ;  /* 0x000000011c1c9824 */ /* 0x100fe400078e0a02 */
[----:B------:R-:W-:Y:S01]  /*1f50*/  @!P6 IMAD.IADD R30, R30, 0x1, -R2 ;  /* 0x000000011e1ee824 */ /* 0x000fe200078e0a02 */
[----:B------:R-:W-:Y:S01]  /*1f60*/  ISETP.GT.U32.AND P1, PT, R2, R31, PT ;  /* 0x0000001f0200720c */ /* 0x000fe20003f24070 */
[----:B------:R-:W-:-:S03]  /*1f70*/  IMAD.HI.U32 R32, R5, R34, RZ ;  /* 0x0000002205207227 */ /* 0x000fc600078e00ff */
[C---:B------:R-:W-:Y:S01]  /*1f80*/  ISETP.GT.U32.AND P6, PT, R2.reuse, R30, PT ;  /* 0x0000001e0200720c */ /* 0x040fe20003fc4070 */
[----:B------:R-:W-:Y:S01]  /*1f90*/  @!P0 IMAD.MOV R28, RZ, RZ, -R28 ;  /* 0x000000ffff1c8224 */ /* 0x000fe200078e0a1c */
[----:B------:R-:W-:Y:S01]  /*1fa0*/  ISETP.GE.AND P0, PT, R35, RZ, PT ;  /* 0x000000ff2300720c */ /* 0x000fe20003f06270 */
[----:B------:R-:W-:Y:S02]  /*1fb0*/  IMAD.MOV R35, RZ, RZ, -R32 ;  /* 0x000000ffff237224 */ /* 0x000fe400078e0a20 */
[----:B------:R-:W-:Y:S02]  /*1fc0*/  @!P5 IMAD.IADD R29, R29, 0x1, -R2 ;  /* 0x000000011d1dd824 */ /* 0x000fe400078e0a02 */
[C---:B------:R-:W-:Y:S01]  /*1fd0*/  IMAD R32, R2.reuse, R35, R34 ;  /* 0x0000002302207224 */ /* 0x040fe200078e0222 */
[----:B------:R-:W-:Y:S01]  /*1fe0*/  LOP3.LUT R35, R3, 0x22, RZ, 0xfc, !PT ;  /* 0x0000002203237812 */ /* 0x000fe200078efcff */
[----:B------:R-:W-:Y:S01]  /*1ff0*/  @!P1 IMAD.IADD R31, R31, 0x1, -R2 ;  /* 0x000000011f1f9824 */ /* 0x000fe200078e0a02 */
[----:B------:R-:W-:Y:S01]  /*2000*/  ISETP.GT.U32.AND P5, PT, R2, R29, PT ;  /* 0x0000001d0200720c */ /* 0x000fe20003fa4070 */
[----:B------:R-:W-:-:S02]  /*2010*/  IMAD.MOV R33, RZ, RZ, -R33 ;  /* 0x000000ffff217224 */ /* 0x000fc400078e0a21 */
[----:B------:R-:W-:Y:S01]  /*2020*/  @!P6 IMAD.IADD R30, R30, 0x1, -R2 ;  /* 0x000000011e1ee824 */ /* 0x000fe200078e0a02 */
[C---:B------:R-:W-:Y:S01]  /*2030*/  ISETP.GT.U32.AND P1, PT, R2.reuse, R31, PT ;  /* 0x0000001f0200720c */ /* 0x040fe20003f24070 */
[C---:B------:R-:W-:Y:S01]  /*2040*/  IMAD R33, R2.reuse, R33, R36 ;  /* 0x0000002102217224 */ /* 0x040fe200078e0224 */
[----:B------:R-:W-:Y:S01]  /*2050*/  ISETP.GT.U32.AND P6, PT, R2, R32, PT ;  /* 0x000000200200720c */ /* 0x000fe20003fc4070 */
[----:B------:R-:W-:Y:S01]  /*2060*/  IMAD.HI.U32 R34, R5, R37, RZ ;  /* 0x0000002505227227 */ /* 0x000fe200078e00ff */
[----:B------:R-:W-:-:S03]  /*2070*/  IABS R36, R35 ;  /* 0x0000002300247213 */ /* 0x000fc60000000000 */
[----:B------:R-:W-:Y:S02]  /*2080*/  IMAD.MOV R34, RZ, RZ, -R34 ;  /* 0x000000ffff227224 */ /* 0x000fe400078e0a22 */
[--C-:B------:R-:W-:Y:S01]  /*2090*/  @!P5 IMAD.IADD R29, R29, 0x1, -R2.reuse ;  /* 0x000000011d1dd824 */ /* 0x100fe200078e0a02 */
[----:B------:R-:W-:Y:S01]  /*20a0*/  ISETP.GE.AND P5, PT, R38, RZ, PT ;  /* 0x000000ff2600720c */ /* 0x000fe20003fa6270 */
[----:B------:R-:W-:Y:S01]  /*20b0*/  IMAD R34, R2, R34, R37 ;  /* 0x0000002202227224 */ /* 0x000fe200078e0225 */
[----:B------:R-:W-:Y:S01]  /*20c0*/  LOP3.LUT R37, R3, 0x21, RZ, 0xfc, !PT ;  /* 0x0000002103257812 */ /* 0x000fe200078efcff */
[--C-:B------:R-:W-:Y:S02]  /*20d0*/  @!P1 IMAD.IADD R31, R31, 0x1, -R2.reuse ;  /* 0x000000011f1f9824 */ /* 0x100fe400078e0a02 */
[----:B------:R-:W-:Y:S01]  /*20e0*/  @!P6 IMAD.IADD R32, R32, 0x1, -R2 ;  /* 0x000000012020e824 */ /* 0x000fe200078e0a02 */
[----:B------:R-:W-:Y:S01]  /*20f0*/  ISETP.GE.AND P6, PT, R35, RZ, PT ;  /* 0x000000ff2300720c */ /* 0x000fe20003fc6270 */
[----:B------:R-:W-:Y:S01]  /*2100*/  @!P4 IMAD.MOV R29, RZ, RZ, -R29 ;  /* 0x000000ffff1dc224 */ /* 0x000fe200078e0a1d */
[C---:B------:R-:W-:Y:S01]  /*2110*/  ISETP.GT.U32.AND P4, PT, R2.reuse, R33, PT ;  /* 0x000000210200720c */ /* 0x040fe20003f84070 */
[----:B------:R-:W-:Y:S01]  /*2120*/  @!P3 IMAD.MOV R31, RZ, RZ, -R31 ;  /* 0x000000ffff1fb224 */ /* 0x000fe200078e0a1f */
[C---:B------:R-:W-:Y:S01]  /*2130*/  ISETP.GT.U32.AND P3, PT, R2.reuse, R32, PT ;  /* 0x000000200200720c */ /* 0x040fe20003f64070 */
[----:B------:R-:W-:Y:S01]  /*2140*/  IMAD.HI.U32 R35, R5, R36, RZ ;  /* 0x0000002405237227 */ /* 0x000fe200078e00ff */
[----:B------:R-:W-:-:S03]  /*2150*/  ISETP.GT.U32.AND P1, PT, R2, R34, PT ;  /* 0x000000220200720c */ /* 0x000fc60003f24070 */
[----:B------:R-:W-:Y:S02]  /*2160*/  IMAD.MOV R35, RZ, RZ, -R35 ;  /* 0x000000ffff237224 */ /* 0x000fe400078e0a23 */
[----:B------:R-:W-:Y:S01]  /*2170*/  @!P2 IMAD.MOV R30, RZ, RZ, -R30 ;  /* 0x000000ffff1ea224 */ /* 0x000fe200078e0a1e */
[----:B------:R-:W-:Y:S01]  /*2180*/  ISETP.GE.AND P2, PT, R39, RZ, PT ;  /* 0x000000ff2700720c */ /* 0x000fe20003f46270 */
[----:B------:R-:W-:Y:S01]  /*2190*/  IMAD R35, R2, R35, R36 ;  /* 0x0000002302237224 */ /* 0x000fe200078e0224 */
[----:B------:R-:W-:Y:S01]  /*21a0*/  IABS R39, R37 ;  /* 0x0000002500277213 */ /* 0x000fe20000000000 */
[--C-:B------:R-:W-:Y:S02]  /*21b0*/  @!P4 IMAD.IADD R33, R33, 0x1, -R2.reuse ;  /* 0x000000012121c824 */ /* 0x100fe400078e0a02 */
[--C-:B------:R-:W-:Y:S01]  /*21c0*/  @!P3 IMAD.IADD R32, R32, 0x1, -R2.reuse ;  /* 0x000000012020b824 */ /* 0x100fe200078e0a02 */
[----:B------:R-:W-:Y:S01]  /*21d0*/  ISETP.GT.U32.AND P3, PT, R2, R35, PT ;  /* 0x000000230200720c */ /* 0x000fe20003f64070 */
[----:B------:R-:W-:Y:S01]  /*21e0*/  @!P1 IMAD.IADD R34, R34, 0x1, -R2 ;  /* 0x0000000122229824 */ /* 0x000fe200078e0a02 */
[----:B------:R-:W-:Y:S01]  /*21f0*/  ISETP.GT.U32.AND P4, PT, R2, R33, PT ;  /* 0x000000210200720c */ /* 0x000fe20003f84070 */
[----:B------:R-:W-:-:S02]  /*2200*/  @!P0 IMAD.MOV R32, RZ, RZ, -R32 ;  /* 0x000000ffff208224 */ /* 0x000fc400078e0a20 */
[----:B------:R-:W-:Y:S01]  /*2210*/  IMAD.HI.U32 R38, R5, R41, RZ ;  /* 0x0000002905267227 */ /* 0x000fe200078e00ff */
[----:B------:R-:W-:-:S03]  /*2220*/  ISETP.GT.U32.AND P1, PT, R2, R34, PT ;  /* 0x000000220200720c */ /* 0x000fc60003f24070 */
[----:B------:R-:W-:-:S04]  /*2230*/  IMAD.HI.U32 R36, R5, R39, RZ ;  /* 0x0000002705247227 */ /* 0x000fc800078e00ff */
[--C-:B------:R-:W-:Y:S01]  /*2240*/  @!P3 IMAD.IADD R35, R35, 0x1, -R2.reuse ;  /* 0x000000012323b824 */ /* 0x100fe200078e0a02 */
[----:B------:R-:W-:Y:S01]  /*2250*/  ISETP.GE.AND P3, PT, R43, RZ, PT ;  /* 0x000000ff2b00720c */ /* 0x000fe20003f66270 */
[----:B------:R-:W-:Y:S01]  /*2260*/  @!P4 IMAD.IADD R33, R33, 0x1, -R2 ;  /* 0x000000012121c824 */ /* 0x000fe200078e0a02 */
[----:B------:R-:W-:Y:S01]  /*2270*/  ISETP.GE.AND P4, PT, R37, RZ, PT ;  /* 0x000000ff2500720c */ /* 0x000fe20003f86270 */
[----:B------:R-:W-:Y:S01]  /*2280*/  IMAD.HI.U32 R37, R5, R40, RZ ;  /* 0x0000002805257227 */ /* 0x000fe200078e00ff */
[----:B------:R-:W-:-:S03]  /*2290*/  ISETP.GT.U32.AND P0, PT, R2, R35, PT ;  /* 0x000000230200720c */ /* 0x000fc60003f04070 */
[----:B------:R-:W-:Y:S02]  /*22a0*/  IMAD.MOV R37, RZ, RZ, -R37 ;  /* 0x000000ffff257224 */ /* 0x000fe400078e0a25 */
[----:B------:R-:W-:Y:S02]  /*22b0*/  IMAD.MOV R38, RZ, RZ, -R38 ;  /* 0x000000ffff267224 */ /* 0x000fe400078e0a26 */
[C---:B------:R-:W-:Y:S02]  /*22c0*/  IMAD R37, R2.reuse, R37, R40 ;  /* 0x0000002502257224 */ /* 0x040fe400078e0228 */
[----:B------:R-:W-:Y:S02]  /*22d0*/  IMAD.MOV R36, RZ, RZ, -R36 ;  /* 0x000000ffff247224 */ /* 0x000fe400078e0a24 */
[C---:B------:R-:W-:Y:S01]  /*22e0*/  IMAD R40, R2.reuse, R38, R41 ;  /* 0x0000002602287224 */ /* 0x040fe200078e0229 */
[----:B------:R-:W-:Y:S01]  /*22f0*/  LOP3.LUT R38, R3, 0x1e, RZ, 0xfc, !PT ;  /* 0x0000001e03267812 */ /* 0x000fe200078efcff */
[--C-:B------:R-:W-:Y:S01]  /*2300*/  @!P0 IMAD.IADD R35, R35, 0x1, -R2.reuse ;  /* 0x0000000123238824 */ /* 0x100fe200078e0a02 */
[C---:B------:R-:W-:Y:S01]  /*2310*/  ISETP.GT.U32.AND P0, PT, R2.reuse, R37, PT ;  /* 0x000000250200720c */ /* 0x040fe20003f04070 */
[----:B------:R-:W-:Y:S01]  /*2320*/  IMAD R36, R2, R36, R39 ;  /* 0x0000002402247224 */ /* 0x000fe200078e0227 */
[----:B------:R-:W-:Y:S01]  /*2330*/  IABS R43, R38 ;  /* 0x00000026002b7213 */ /* 0x000fe20000000000 */
[----:B------:R-:W-:Y:S01]  /*2340*/  @!P1 IMAD.IADD R34, R34, 0x1, -R2 ;  /* 0x0000000122229824 */ /* 0x000fe200078e0a02 */
[----:B------:R-:W-:Y:S01]  /*2350*/  ISETP.GE.AND P1, PT, R42, RZ, PT ;  /* 0x000000ff2a00720c */ /* 0x000fe20003f26270 */
[----:B------:R-:W-:Y:S01]  /*2360*/  @!P5 IMAD.MOV R33, RZ, RZ, -R33 ;  /* 0x000000ffff21d224 */ /* 0x000fe200078e0a21 */
[----:B------:R-:W-:Y:S01]  /*2370*/  ISETP.GT.U32.AND P5, PT, R2, R36, PT ;  /* 0x000000240200720c */ /* 0x000fe20003fa4070 */
[----:B------:R-:W-:Y:S01]  /*2380*/  @!P2 IMAD.MOV R34, RZ, RZ, -R34 ;  /* 0x000000ffff22a224 */ /* 0x000fe200078e0a22 */
[----:B------:R-:W-:Y:S01]  /*2390*/  ISETP.GE.AND P2, PT, R38, RZ, PT ;  /* 0x000000ff2600720c */ /* 0x000fe20003f46270 */
[----:B------:R-:W-:-:S04]  /*23a0*/  IMAD.HI.U32 R38, R5, R43, RZ ;  /* 0x0000002b05267227 */ /* 0x000fc800078e00ff */
[----:B------:R-:W-:Y:S02]  /*23b0*/  @!P0 IMAD.IADD R37, R37, 0x1, -R2 ;  /* 0x0000000125258824 */ /* 0x000fe400078e0a02 */
[----:B------:R-:W-:Y:S01]  /*23c0*/  @!P6 IMAD.MOV R35, RZ, RZ, -R35 ;  /* 0x000000ffff23e224 */ /* 0x000fe200078e0a23 */
[C---:B------:R-:W-:Y:S01]  /*23d0*/  ISETP.GT.U32.AND P6, PT, R2.reuse, R40, PT ;  /* 0x000000280200720c */ /* 0x040fe20003fc4070 */
[----:B------:R-:W-:Y:S01]  /*23e0*/  IMAD.HI.U32 R39, R5, R44, RZ ;  /* 0x0000002c05277227 */ /* 0x000fe200078e00ff */
[----:B------:R-:W-:-:S03]  /*23f0*/  ISETP.GT.U32.AND P0, PT, R2, R37, PT ;  /* 0x000000250200720c */ /* 0x000fc60003f04070 */
[----:B------:R-:W-:Y:S02]  /*2400*/  IMAD.MOV R38, RZ, RZ, -R38 ;  /* 0x000000ffff267224 */ /* 0x000fe400078e0a26 */
[----:B------:R-:W-:Y:S02]  /*2410*/  IMAD.MOV R39, RZ, RZ, -R39 ;  /* 0x000000ffff277224 */ /* 0x000fe400078e0a27 */
[----:B------:R-:W-:Y:S02]  /*2420*/  IMAD R38, R2, R38, R43 ;  /* 0x0000002602267224 */ /* 0x000fe400078e022b */
[----:B------:R-:W-:Y:S02]  /*2430*/  @!P5 IMAD.IADD R36, R36, 0x1, -R2 ;  /* 0x000000012424d824 */ /* 0x000fe400078e0a02 */
[C---:B------:R-:W-:Y:S02]  /*2440*/  IMAD R39, R2.reuse, R39, R44 ;  /* 0x0000002702277224 */ /* 0x040fe400078e022c */
[----:B------:R-:W-:Y:S01]  /*2450*/  @!P0 IMAD.IADD R37, R37, 0x1, -R2 ;  /* 0x0000000125258824 */ /* 0x000fe200078e0a02 */
[C---:B------:R-:W-:Y:S01]  /*2460*/  ISETP.GT.U32.AND P0, PT, R2.reuse, R38, PT ;  /* 0x000000260200720c */ /* 0x040fe20003f04070 */
[----:B------:R-:W-:Y:S01]  /*2470*/  IMAD.HI.U32 R41, R5, R46, RZ ;  /* 0x0000002e05297227 */ /* 0x000fe200078e00ff */
[----:B------:R-:W-:-:S03]  /*2480*/  ISETP.GT.U32.AND P5, PT, R2, R36, PT ;  /* 0x000000240200720c */ /* 0x000fc60003fa4070 */
[----:B------:R-:W-:Y:S01]  /*2490*/  @!P6 IMAD.IADD R40, R40, 0x1, -R2 ;  /* 0x000000012828e824 */ /* 0x000fe200078e0a02 */
[----:B------:R-:W-:Y:S01]  /*24a0*/  ISETP.GT.U32.AND P6, PT, R2, R39, PT ;  /* 0x000000270200720c */ /* 0x000fe20003fc4070 */
[----:B------:R-:W-:-:S04]  /*24b0*/  IMAD.HI.U32 R42, R5, R47, RZ ;  /* 0x0000002f052a7227 */ /* 0x000fc800078e00ff */
[----:B------:R-:W-:Y:S02]  /*24c0*/  IMAD.MOV R41, RZ, RZ, -R41 ;  /* 0x000000ffff297224 */ /* 0x000fe400078e0a29 */
[----:B------:R-:W-:Y:S02]  /*24d0*/  IMAD.MOV R42, RZ, RZ, -R42 ;  /* 0x000000ffff2a7224 */ /* 0x000fe400078e0a2a */
[C---:B------:R-:W-:Y:S01]  /*24e0*/  IMAD R41, R2.reuse, R41, R46 ;  /* 0x0000002902297224 */ /* 0x040fe200078e022e */
[----:B------:R-:W-:Y:S01]  /*24f0*/  LOP3.LUT R46, R3, 0x1a, RZ, 0xfc, !PT ;  /* 0x0000001a032e7812 */ /* 0x000fe200078efcff */
[----:B------:R-:W-:Y:S02]  /*2500*/  IMAD R43, R2, R42, R47 ;  /* 0x0000002a022b7224 */ /* 0x000fe400078e022f */
[--C-:B------:R-:W-:Y:S01]  /*2510*/  @!P0 IMAD.IADD R38, R38, 0x1, -R2.reuse ;  /* 0x0000000126268824 */ /* 0x100fe200078e0a02 */
[----:B------:R-:W-:Y:S01]  /*2520*/  IABS R47, R46 ;  /* 0x0000002e002f7213 */ /* 0x000fe20000000000 */
[--C-:B------:R-:W-:Y:S01]  /*2530*/  @!P5 IMAD.IADD R36, R36, 0x1, -R2.reuse ;  /* 0x000000012424d824 */ /* 0x100fe200078e0a02 */
[----:B------:R-:W-:Y:S01]  /*2540*/  ISETP.GE.AND P5, PT, R48, RZ, PT ;  /* 0x000000ff3000720c */ /* 0x000fe20003fa6270 */
[----:B------:R-:W-:Y:S01]  /*2550*/  @!P6 IMAD.IADD R39, R39, 0x1, -R2 ;  /* 0x000000012727e824 */ /* 0x000fe200078e0a02 */
[----:B------:R-:W-:Y:S01]  /*2560*/  LOP3.LUT R48, R3, 0x19, RZ, 0xfc, !PT ;  /* 0x0000001903307812 */ /* 0x000fe200078efcff */
[----:B------:R-:W-:Y:S01]  /*2570*/  IMAD.HI.U32 R42, R5, R47, RZ ;  /* 0x0000002f052a7227 */ /* 0x000fe200078e00ff */
[----:B------:R-:W-:-:S02]  /*2580*/  ISETP.GT.U32.AND P6, PT, R2, R38, PT ;  /* 0x000000260200720c */ /* 0x000fc40003fc4070 */
[----:B------:R-:W-:Y:S01]  /*2590*/  IABS R49, R48 ;  /* 0x0000003000317213 */ /* 0x000fe20000000000 */
[----:B------:R-:W-:Y:S01]  /*25a0*/  IMAD.MOV R42, RZ, RZ, -R42 ;  /* 0x000000ffff2a7224 */ /* 0x000fe200078e0a2a */
[C---:B------:R-:W-:Y:S01]  /*25b0*/  ISETP.GT.U32.AND P0, PT, R2.reuse, R40, PT ;  /* 0x000000280200720c */ /* 0x040fe20003f04070 */
[----:B------:R-:W-:Y:S01]  /*25c0*/  @!P1 IMAD.MOV R37, RZ, RZ, -R37 ;  /* 0x000000ffff259224 */ /* 0x000fe200078e0a25 */
[----:B------:R-:W-:Y:S01]  /*25d0*/  ISETP.GT.U32.AND P1, PT, R2, R41, PT ;  /* 0x000000290200720c */ /* 0x000fe20003f24070 */
[----:B------:R-:W-:-:S04]  /*25e0*/  IMAD.HI.U32 R44, R5, R49, RZ ;  /* 0x00000031052c7227 */ /* 0x000fc800078e00ff */
[C---:B------:R-:W-:Y:S02]  /*25f0*/  IMAD R47, R2.reuse, R42, R47 ;  /* 0x0000002a022f7224 */ /* 0x040fe400078e022f */
[----:B------:R-:W-:Y:S02]  /*2600*/  IMAD.MOV R44, RZ, RZ, -R44 ;  /* 0x000000ffff2c7224 */ /* 0x000fe400078e0a2c */
[----:B------:R-:W-:Y:S01]  /*2610*/  @!P4 IMAD.MOV R36, RZ, RZ, -R36 ;  /* 0x000000ffff24c224 */ /* 0x000fe200078e0a24 */
[----:B------:R-:W-:Y:S01]  /*2620*/  ISETP.GT.U32.AND P4, PT, R2, R39, PT ;  /* 0x000000270200720c */ /* 0x000fe20003f84070 */
[--C-:B------:R-:W-:Y:S01]  /*2630*/  @!P6 IMAD.IADD R38, R38, 0x1, -R2.reuse ;  /* 0x000000012626e824 */ /* 0x100fe200078e0a02 */
[----:B------:R-:W-:Y:S01]  /*2640*/  ISETP.GT.U32.AND P6, PT, R2, R47, PT ;  /* 0x0000002f0200720c */ /* 0x000fe20003fc4070 */
[----:B------:R-:W-:Y:S01]  /*2650*/  @!P0 IMAD.IADD R40, R40, 0x1, -R2 ;  /* 0x0000000128288824 */ /* 0x000fe200078e0a02 */
[C---:B------:R-:W-:Y:S01]  /*2660*/  ISETP.GT.U32.AND P0, PT, R2.reuse, R43, PT ;  /* 0x0000002b0200720c */ /* 0x040fe20003f04070 */
[----:B------:R-:W-:-:S02]  /*2670*/  IMAD R49, R2, R44, R49 ;  /* 0x0000002c02317224 */ /* 0x000fc400078e0231 */
[----:B------:R-:W-:Y:S02]  /*2680*/  @!P1 IMAD.IADD R41, R41, 0x1, -R2 ;  /* 0x0000000129299824 */ /* 0x000fe400078e0a02 */
[----:B------:R-:W-:Y:S01]  /*2690*/  IMAD.HI.U32 R42, R5, R51, RZ ;  /* 0x00000033052a7227 */ /* 0x000fe200078e00ff */
[----:B------:R-:W-:-:S03]  /*26a0*/  ISETP.GT.U32.AND P1, PT, R2, R49, PT ;  /* 0x000000310200720c */ /* 0x000fc60003f24070 */
[--C-:B------:R-:W-:Y:S01]  /*26b0*/  @!P4 IMAD.IADD R39, R39, 0x1, -R2.reuse ;  /* 0x000000012727c824 */ /* 0x100fe200078e0a02 */
[----:B------:R-:W-:Y:S01]  /*26c0*/  ISETP.GE.AND P4, PT, R50, RZ, PT ;  /* 0x000000ff3200720c */ /* 0x000fe20003f86270 */
[--C-:B------:R-:W-:Y:S01]  /*26d0*/  @!P6 IMAD.IADD R47, R47, 0x1, -R2.reuse ;  /* 0x000000012f2fe824 */ /* 0x100fe200078e0a02 */
[----:B------:R-:W-:Y:S01]  /*26e0*/  ISETP.GT.U32.AND P6, PT, R2, R41, PT ;  /* 0x000000290200720c */ /* 0x000fe20003fc4070 */
[----:B------:R-:W-:Y:S01]  /*26f0*/  @!P0 IMAD.IADD R43, R43, 0x1, -R2 ;  /* 0x000000012b2b8824 */ /* 0x000fe200078e0a02 */
[----:B------:R-:W-:Y:S01]  /*2700*/  LOP3.LUT R50, R3, 0x16, RZ, 0xfc, !PT ;  /* 0x0000001603327812 */ /* 0x000fe200078efcff */
[----:B------:R-:W-:Y:S01]  /*2710*/  IMAD.HI.U32 R44, R5, R53, RZ ;  /* 0x00000035052c7227 */ /* 0x000fe200078e00ff */
[----:B------:R-:W-:Y:S02]  /*2720*/  ISETP.GE.AND P0, PT, R52, RZ, PT ;  /* 0x000000ff3400720c */ /* 0x000fe40003f06270 */
[----:B------:R-:W-:Y:S01]  /*2730*/  IABS R55, R50 ;  /* 0x0000003200377213 */ /* 0x000fe20000000000 */
[----:B------:R-:W-:Y:S01]  /*2740*/  IMAD.MOV R42, RZ, RZ, -R42 ;  /* 0x000000ffff2a7224 */ /* 0x000fe200078e0a2a */
[----:B------:R-:W-:Y:S01]  /*2750*/  LOP3.LUT R52, R3, 0x15, RZ, 0xfc, !PT ;  /* 0x0000001503347812 */ /* 0x000fe200078efcff */
[----:B------:R-:W-:Y:S01]  /*2760*/  @!P1 IMAD.IADD R49, R49, 0x1, -R2 ;  /* 0x0000000131319824 */ /* 0x000fe200078e0a02 */
[C---:B------:R-:W-:Y:S01]  /*2770*/  ISETP.GT.U32.AND P1, PT, R2.reuse, R43, PT ;  /* 0x0000002b0200720c */ /* 0x040fe20003f24070 */
[----:B------:R-:W-:Y:S01]  /*2780*/  IMAD.MOV R44, RZ, RZ, -R44 ;  /* 0x000000ffff2c7224 */ /* 0x000fe200078e0a2c */
[----:B------:R-:W-:Y:S01]  /*2790*/  IABS R57, R52 ;  /* 0x0000003400397213 */ /* 0x000fe20000000000 */
[----:B------:R-:W-:-:S02]  /*27a0*/  IMAD R51, R2, R42, R51 ;  /* 0x0000002a02337224 */ /* 0x000fc400078e0233 */
[----:B------:R-:W-:Y:S01]  /*27b0*/  @!P3 IMAD.MOV R40, RZ, RZ, -R40 ;  /* 0x000000ffff28b224 */ /* 0x000fe200078e0a28 */
[----:B------:R-:W-:Y:S01]  /*27c0*/  ISETP.GT.U32.AND P3, PT, R2, R47, PT ;  /* 0x0000002f0200720c */ /* 0x000fe20003f64070 */
[----:B------:R-:W-:-:S04]  /*27d0*/  IMAD.HI.U32 R42, R5, R55, RZ ;  /* 0x00000037052a7227 */ /* 0x000fc800078e00ff */
[----:B------:R-:W-:Y:S02]  /*27e0*/  IMAD R53, R2, R44, R53 ;  /* 0x0000002c02357224 */ /* 0x000fe400078e0235 */
[----:B------:R-:W-:Y:S01]  /*27f0*/  @!P6 IMAD.IADD R41, R41, 0x1, -R2 ;  /* 0x000000012929e824 */ /* 0x000fe200078e0a02 */
[----:B------:R-:W-:Y:S01]  /*2800*/  ISETP.GE.AND P6, PT, R46, RZ, PT ;  /* 0x000000ff2e00720c */ /* 0x000fe20003fc6270 */
[----:B------:R-:W-:Y:S01]  /*2810*/  IMAD.MOV R44, RZ, RZ, -R42 ;  /* 0x000000ffff2c7224 */ /* 0x000fe200078e0a2a */
[----:B------:R-:W-:Y:S01]  /*2820*/  LOP3.LUT R46, R3, 0x14, RZ, 0xfc, !PT ;  /* 0x00000014032e7812 */ /* 0x000fe200078efcff */
[----:B------:R-:W-:-:S03]  /*2830*/  IMAD.HI.U32 R42, R5, R57, RZ ;  /* 0x00000039052a7227 */ /* 0x000fc600078e00ff */
[----:B------:R-:W-:Y:S01]  /*2840*/  IABS R59, R46 ;  /* 0x0000002e003b7213 */ /* 0x000fe20000000000 */
[----:B------:R-:W-:Y:S01]  /*2850*/  @!P1 IMAD.IADD R43, R43, 0x1, -R2 ;  /* 0x000000012b2b9824 */ /* 0x000fe200078e0a02 */
[C---:B------:R-:W-:Y:S01]  /*2860*/  ISETP.GT.U32.AND P1, PT, R2.reuse, R53, PT ;  /* 0x000000350200720c */ /* 0x040fe20003f24070 */
[----:B------:R-:W-:Y:S01]  /*2870*/  IMAD R55, R2, R44, R55 ;  /* 0x0000002c02377224 */ /* 0x000fe200078e0237 */
[----:B------:R-:W-:Y:S01]  /*2880*/  LOP3.LUT R44, R3, 0x13, RZ, 0xfc, !PT ;  /* 0x00000013032c7812 */ /* 0x000fe200078efcff */
[----:B------:R-:W-:Y:S02]  /*2890*/  IMAD.MOV R42, RZ, RZ, -R42 ;  /* 0x000000ffff2a7224 */ /* 0x000fe400078e0a2a */
[----:B------:R-:W-:Y:S01]  /*28a0*/  @!P3 IMAD.IADD R47, R47, 0x1, -R2 ;  /* 0x000000012f2fb824 */ /* 0x000fe200078e0a02 */
[----:B------:R-:W-:Y:S01]  /*28b0*/  ISETP.GE.AND P3, PT, R48, RZ, PT ;  /* 0x000000ff3000720c */ /* 0x000fe20003f66270 */
[C---:B------:R-:W-:Y:S01]  /*28c0*/  IMAD R57, R2.reuse, R42, R57 ;  /* 0x0000002a02397224 */ /* 0x040fe200078e0239 */
[----:B------:R-:W-:Y:S01]  /*28d0*/  IABS R61, R44 ;  /* 0x0000002c003d7213 */ /* 0x000fe20000000000 */
[----:B------:R-:W-:Y:S01]  /*28e0*/  @!P0 IMAD.MOV R43, RZ, RZ, -R43 ;  /* 0x000000ffff2b8224 */ /* 0x000fe200078e0a2b */
[C---:B------:R-:W-:Y:S01]  /*28f0*/  ISETP.GT.U32.AND P0, PT, R2.reuse, R55, PT ;  /* 0x000000370200720c */ /* 0x040fe20003f04070 */
[----:B------:R-:W-:Y:S01]  /*2900*/  @!P5 IMAD.MOV R39, RZ, RZ, -R39 ;  /* 0x000000ffff27d224 */ /* 0x000fe200078e0a27 */
[C---:B------:R-:W-:Y:S01]  /*2910*/  ISETP.GT.U32.AND P5, PT, R2.reuse, R51, PT ;  /* 0x000000330200720c */ /* 0x040fe20003fa4070 */
[----:B------:R-:W-:Y:S01]  /*2920*/  @!P2 IMAD.MOV R38, RZ, RZ, -R38 ;  /* 0x000000ffff26a224 */ /* 0x000fe200078e0a26 */
[C---:B------:R-:W-:Y:S01]  /*2930*/  ISETP.GT.U32.AND P2, PT, R2.reuse, R49, PT ;  /* 0x000000310200720c */ /* 0x040fe20003f44070 */
[----:B------:R-:W-:Y:S01]  /*2940*/  @!P6 IMAD.MOV R47, RZ, RZ, -R47 ;  /* 0x000000ffff2fe224 */ /* 0x000fe200078e0a2f */
[----:B------:R-:W-:Y:S01]  /*2950*/  ISETP.GT.U32.AND P6, PT, R2, R57, PT ;  /* 0x000000390200720c */ /* 0x000fe20003fc4070 */
[----:B------:R-:W-:Y:S01]  /*2960*/  IMAD.HI.U32 R42, R5, R59, RZ ;  /* 0x0000003b052a7227 */ /* 0x000fe200078e00ff */
[----:B------:R-:W-:-:S03]  /*2970*/  LOP3.LUT R48, R3, 0x10, RZ, 0xfc, !PT ;  /* 0x0000001003307812 */ /* 0x000fc600078efcff */
[----:B------:R-:W-:Y:S01]  /*2980*/  IMAD.MOV R42, RZ, RZ, -R42 ;  /* 0x000000ffff2a7224 */ /* 0x000fe200078e0a2a */
[----:B------:R-:W-:Y:S01]  /*2990*/  IABS R67, R48 ;  /* 0x0000003000437213 */ /* 0x000fe20000000000 */
[--C-:B------:R-:W-:Y:S01]  /*29a0*/  @!P0 IMAD.IADD R55, R55, 0x1, -R2.reuse ;  /* 0x0000000137378824 */ /* 0x100fe200078e0a02 */
[----:B------:R-:W-:Y:S01]  /*29b0*/  ISETP.GE.AND P0, PT, R44, RZ, PT ;  /* 0x000000ff2c00720c */ /* 0x000fe20003f06270 */
[--C-:B------:R-:W-:Y:S01]  /*29c0*/  @!P5 IMAD.IADD R51, R51, 0x1, -R2.reuse ;  /* 0x000000013333d824 */ /* 0x100fe200078e0a02 */
[----:B------:R-:W-:Y:S01]  /*29d0*/  LOP3.LUT R44, R3, 0x12, RZ, 0xfc, !PT ;  /* 0x00000012032c7812 */ /* 0x000fe200078efcff */
[--C-:B------:R-:W-:Y:S01]  /*29e0*/  @!P2 IMAD.IADD R49, R49, 0x1, -R2.reuse ;  /* 0x000000013131a824 */ /* 0x100fe200078e0a02 */
[----:B------:R-:W-:Y:S01]  /*29f0*/  ISETP.GE.AND P2, PT, R54, RZ, PT ;  /* 0x000000ff3600720c */ /* 0x000fe20003f46270 */
[--C-:B------:R-:W-:Y:S01]  /*2a00*/  @!P6 IMAD.IADD R57, R57, 0x1, -R2.reuse ;  /* 0x000000013939e824 */ /* 0x100fe200078e0a02 */
[C---:B------:R-:W-:Y:S01]  /*2a10*/  ISETP.GT.U32.AND P6, PT, R2.reuse, R55, PT ;  /* 0x000000370200720c */ /* 0x040fe20003fc4070 */
[----:B------:R-:W-:Y:S01]  /*2a20*/  @!P1 IMAD.IADD R53, R53, 0x1, -R2 ;  /* 0x0000000135359824 */ /* 0x000fe200078e0a02 */
[----:B------:R-:W-:Y:S01]  /*2a30*/  ISETP.GT.U32.AND P1, PT, R2, R51, PT ;  /* 0x000000330200720c */ /* 0x000fe20003f24070 */
[----:B------:R-:W-:Y:S01]  /*2a40*/  @!P3 IMAD.MOV R49, RZ, RZ, -R49 ;  /* 0x000000ffff31b224 */ /* 0x000fe200078e0a31 */
[----:B------:R-:W-:Y:S01]  /*2a50*/  ISETP.GE.AND P3, PT, R50, RZ, PT ;  /* 0x000000ff3200720c */ /* 0x000fe20003f66270 */
[----:B------:R-:W-:Y:S01]  /*2a60*/  IMAD R59, R2, R42, R59 ;  /* 0x0000002a023b7224 */ /* 0x000fe200078e023b */
[----:B------:R-:W-:Y:S01]  /*2a70*/  IABS R63, R44 ;  /* 0x0000002c003f7213 */ /* 0x000fe20000000000 */
[----:B------:R-:W-:Y:S01]  /*2a80*/  IMAD.HI.U32 R42, R5, R61, RZ ;  /* 0x0000003d052a7227 */ /* 0x000fe200078e00ff */
[----:B------:R-:W-:-:S02]  /*2a90*/  ISETP.GE.AND P5, PT, R56, RZ, PT ;  /* 0x000000ff3800720c */ /* 0x000fc40003fa6270 */
[C---:B------:R-:W-:Y:S01]  /*2aa0*/  LOP3.LUT R50, R3.reuse, 0xf, RZ, 0xfc, !PT ;  /* 0x0000000f03327812 */ /* 0x040fe200078efcff */
[----:B------:R-:W-:Y:S01]  /*2ab0*/  IMAD.MOV R42, RZ, RZ, -R42 ;  /* 0x000000ffff2a7224 */ /* 0x000fe200078e0a2a */
[----:B------:R-:W-:Y:S01]  /*2ac0*/  LOP3.LUT R54, R3, 0xc, RZ, 0xfc, !PT ;  /* 0x0000000c03367812 */ /* 0x000fe200078efcff */
[--C-:B------:R-:W-:Y:S01]  /*2ad0*/  @!P6 IMAD.IADD R55, R55, 0x1, -R2.reuse ;  /* 0x000000013737e824 */ /* 0x100fe200078e0a02 */
[C---:B------:R-:W-:Y:S01]  /*2ae0*/  ISETP.GT.U32.AND P6, PT, R2.reuse, R59, PT ;  /* 0x0000003b0200720c */ /* 0x040fe20003fc4070 */
[C---:B------:R-:W-:Y:S01]  /*2af0*/  IMAD R61, R2.reuse, R42, R61 ;  /* 0x0000002a023d7224 */ /* 0x040fe200078e023d */
[----:B------:R-:W-:Y:S01]  /*2b00*/  IABS R69, R50 ;  /* 0x0000003200457213 */ /* 0x000fe20000000000 */
[----:B------:R-:W-:Y:S01]  /*2b10*/  @!P4 IMAD.MOV R41, RZ, RZ, -R41 ;  /* 0x000000ffff29c224 */ /* 0x000fe200078e0a29 */
[----:B------:R-:W-:Y:S01]  /*2b20*/  ISETP.GT.U32.AND P4, PT, R2, R53, PT ;  /* 0x000000350200720c */ /* 0x000fe20003f84070 */
[----:B------:R-:W-:Y:S01]  /*2b30*/  @!P1 IMAD.IADD R51, R51, 0x1, -R2 ;  /* 0x0000000133339824 */ /* 0x000fe200078e0a02 */
[----:B------:R-:W-:Y:S01]  /*2b40*/  ISETP.GE.AND P1, PT, R52, RZ, PT ;  /* 0x000000ff3400720c */ /* 0x000fe20003f26270 */
[----:B------:R-:W-:Y:S01]  /*2b50*/  @!P3 IMAD.MOV R55, RZ, RZ, -R55 ;  /* 0x000000ffff37b224 */ /* 0x000fe200078e0a37 */
[C---:B------:R-:W-:Y:S01]  /*2b60*/  ISETP.GT.U32.AND P3, PT, R2.reuse, R61, PT ;  /* 0x0000003d0200720c */ /* 0x040fe20003f64070 */
[----:B------:R-:W-:Y:S01]  /*2b70*/  @!P2 IMAD.MOV R51, RZ, RZ, -R51 ;  /* 0x000000ffff33a224 */ /* 0x000fe200078e0a33 */
[----:B------:R-:W-:Y:S01]  /*2b80*/  ISETP.GT.U32.AND P2, PT, R2, R57, PT ;  /* 0x000000390200720c */ /* 0x000fe20003f44070 */
[----:B------:R-:W-:Y:S01]  /*2b90*/  IMAD.HI.U32 R42, R5, R63, RZ ;  /* 0x0000003f052a7227 */ /* 0x000fe200078e00ff */
[----:B------:R-:W-:-:S02]  /*2ba0*/  LOP3.LUT R52, R3, 0xd, RZ, 0xfc, !PT ;  /* 0x0000000d03347812 */ /* 0x000fc400078efcff */
[----:B------:R-:W-:Y:S01]  /*2bb0*/  IABS R75, R54 ;  /* 0x00000036004b7213 */ /* 0x000fe20000000000 */
[--C-:B------:R-:W-:Y:S01]  /*2bc0*/  @!P6 IMAD.IADD R59, R59, 0x1, -R2.reuse ;  /* 0x000000013b3be824 */ /* 0x100fe200078e0a02 */
[----:B------:R-:W-:Y:S01]  /*2bd0*/  IABS R73, R52 ;  /* 0x0000003400497213 */ /* 0x000fe20000000000 */
[--C-:B------:R-:W-:Y:S01]  /*2be0*/  @!P4 IMAD.IADD R53, R53, 0x1, -R2.reuse ;  /* 0x000000013535c824 */ /* 0x100fe200078e0a02 */
[----:B------:R-:W-:Y:S01]  /*2bf0*/  ISETP.GE.AND P4, PT, R46, RZ, PT ;  /* 0x000000ff2e00720c */ /* 0x000fe20003f86270 */
[----:B------:R-:W-:Y:S01]  /*2c00*/  IMAD R252, R252, UR41, RZ ;  /* 0x00000029fcfc7c24 */ /* 0x000fe2000f8e02ff */
[----:B------:R-:W-:Y:S01]  /*2c10*/  LOP3.LUT R46, R3, 0x11, RZ, 0xfc, !PT ;  /* 0x00000011032e7812 */ /* 0x000fe200078efcff */
[--C-:B------:R-:W-:Y:S01]  /*2c20*/  @!P3 IMAD.IADD R61, R61, 0x1, -R2.reuse ;  /* 0x000000013d3db824 */ /* 0x100fe200078e0a02 */
[----:B------:R-:W-:Y:S01]  /*2c30*/  ISETP.GT.U32.AND P6, PT, R2, R59, PT ;  /* 0x0000003b0200720c */ /* 0x000fe20003fc4070 */
[----:B------:R-:W-:Y:S01]  /*2c40*/  @!P2 IMAD.IADD R57, R57, 0x1, -R2 ;  /* 0x000000013939a824 */ /* 0x000fe200078e0a02 */
[----:B------:R-:W-:Y:S01]  /*2c50*/  ISETP.GE.AND P2, PT, R46, RZ, PT ;  /* 0x000000ff2e00720c */ /* 0x000fe20003f46270 */
[----:B------:R-:W-:Y:S01]  /*2c60*/  @!P5 IMAD.MOV R53, RZ, RZ, -R53 ;  /* 0x000000ffff35d224 */ /* 0x000fe200078e0a35 */
[----:B------:R-:W-:Y:S01]  /*2c70*/  IABS R65, R46 ;  /* 0x0000002e00417213 */ /* 0x000fe20000000000 */
[----:B------:R-:W-:Y:S01]  /*2c80*/  IMAD.MOV R46, RZ, RZ, -R42 ;  /* 0x000000ffff2e7224 */ /* 0x000fe200078e0a2a */
[----:B------:R-:W-:Y:S01]  /*2c90*/  ISETP.GT.U32.AND P3, PT, R2, R61, PT ;  /* 0x0000003d0200720c */ /* 0x000fe20003f64070 */
[----:B------:R-:W-:Y:S01]  /*2ca0*/  IMAD.HI.U32 R42, R5, R67, RZ ;  /* 0x00000043052a7227 */ /* 0x000fe200078e00ff */
[----:B------:R-:W-:-:S02]  /*2cb0*/  ISETP.GE.AND P5, PT, R44, RZ, PT ;  /* 0x000000ff2c00720c */ /* 0x000fc40003fa6270 */
[----:B------:R-:W-:Y:S01]  /*2cc0*/  IABS R56, R3 ;  /* 0x0000000300387213 */ /* 0x000fe20000000000 */
[----:B------:R-:W-:Y:S02]  /*2cd0*/  IMAD R63, R2, R46, R63 ;  /* 0x0000002e023f7224 */ /* 0x000fe400078e023f */
[----:B------:R-:W-:Y:S02]  /*2ce0*/  IMAD.MOV R46, RZ, RZ, -R42 ;  /* 0x000000ffff2e7224 */ /* 0x000fe400078e0a2a */
[----:B------:R-:W-:-:S04]  /*2cf0*/  IMAD.HI.U32 R44, R5, R65, RZ ;  /* 0x00000041052c7227 */ /* 0x000fc800078e00ff */
[C---:B------:R-:W-:Y:S02]  /*2d00*/  IMAD R67, R2.reuse, R46, R67 ;  /* 0x0000002e02437224 */ /* 0x040fe400078e0243 */
[--C-:B------:R-:W-:Y:S02]  /*2d10*/  @!P3 IMAD.IADD R61, R61, 0x1, -R2.reuse ;  /* 0x000000013d3db824 */ /* 0x100fe400078e0a02 */
[----:B------:R-:W-:Y:S01]  /*2d20*/  @!P6 IMAD.IADD R59, R59, 0x1, -R2 ;  /* 0x000000013b3be824 */ /* 0x000fe200078e0a02 */
[C---:B------:R-:W-:Y:S01]  /*2d30*/  ISETP.GT.U32.AND P3, PT, R2.reuse, R67, PT ;  /* 0x000000430200720c */ /* 0x040fe20003f64070 */
[----:B------:R-:W-:Y:S01]  /*2d40*/  IMAD.MOV R44, RZ, RZ, -R44 ;  /* 0x000000ffff2c7224 */ /* 0x000fe200078e0a2c */
[----:B------:R-:W-:Y:S01]  /*2d50*/  ISETP.GT.U32.AND P6, PT, R2, R63, PT ;  /* 0x0000003f0200720c */ /* 0x000fe20003fc4070 */
[----:B------:R-:W-:-:S04]  /*2d60*/  IMAD.HI.U32 R42, R5, R69, RZ ;  /* 0x00000045052a7227 */ /* 0x000fc800078e00ff */
[----:B------:R-:W-:Y:S02]  /*2d70*/  IMAD R65, R2, R44, R65 ;  /* 0x0000002c02417224 */ /* 0x000fe400078e0241 */
[----:B------:R-:W-:-:S04]  /*2d80*/  IMAD.HI.U32 R44, R5, R73, RZ ;  /* 0x00000049052c7227 */ /* 0x000fc800078e00ff */
[----:B------:R-:W-:Y:S02]  /*2d90*/  @!P3 IMAD.IADD R67, R67, 0x1, -R2 ;  /* 0x000000014343b824 */ /* 0x000fe400078e0a02 */
[----:B------:R-:W-:Y:S02]  /*2da0*/  IMAD.MOV R42, RZ, RZ, -R42 ;  /* 0x000000ffff2a7224 */ /* 0x000fe400078e0a2a */
[----:B------:R-:W-:Y:S01]  /*2db0*/  IMAD.MOV R44, RZ, RZ, -R44 ;  /* 0x000000ffff2c7224 */ /* 0x000fe200078e0a2c */
[C---:B------:R-:W-:Y:S01]  /*2dc0*/  ISETP.GT.U32.AND P3, PT, R2.reuse, R67, PT ;  /* 0x000000430200720c */ /* 0x040fe20003f64070 */
[C---:B------:R-:W-:Y:S02]  /*2dd0*/  IMAD R69, R2.reuse, R42, R69 ;  /* 0x0000002a02457224 */ /* 0x040fe400078e0245 */
[----:B------:R-:W-:Y:S02]  /*2de0*/  @!P6 IMAD.IADD R63, R63, 0x1, -R2 ;  /* 0x000000013f3fe824 */ /* 0x000fe400078e0a02 */
[----:B------:R-:W-:-:S02]  /*2df0*/  IMAD R73, R2, R44, R73 ;  /* 0x0000002c02497224 */ /* 0x000fc400078e0249 */
[----:B------:R-:W-:Y:S01]  /*2e00*/  @!P4 IMAD.MOV R59, RZ, RZ, -R59 ;  /* 0x000000ffff3bc224 */ /* 0x000fe200078e0a3b */
[C---:B------:R-:W-:Y:S01]  /*2e10*/  ISETP.GT.U32.AND P4, PT, R2.reuse, R65, PT ;  /* 0x000000410200720c */ /* 0x040fe20003f84070 */
[----:B------:R-:W-:Y:S01]  /*2e20*/  @!P0 IMAD.MOV R61, RZ, RZ, -R61 ;  /* 0x000000ffff3d8224 */ /* 0x000fe200078e0a3d */
[C---:B------:R-:W-:Y:S01]  /*2e30*/  ISETP.GT.U32.AND P6, PT, R2.reuse, R63, PT ;  /* 0x0000003f0200720c */ /* 0x040fe20003fc4070 */
[----:B------:R-:W-:Y:S01]  /*2e40*/  @!P1 IMAD.MOV R57, RZ, RZ, -R57 ;  /* 0x000000ffff399224 */ /* 0x000fe200078e0a39 */
[C---:B------:R-:W-:Y:S01]  /*2e50*/  ISETP.GT.U32.AND P0, PT, R2.reuse, R69, PT ;  /* 0x000000450200720c */ /* 0x040fe20003f04070 */
[----:B------:R-:W-:Y:S01]  /*2e60*/  @!P3 IMAD.IADD R67, R67, 0x1, -R2 ;  /* 0x000000014343b824 */ /* 0x000fe200078e0a02 */
[----:B------:R-:W-:Y:S01]  /*2e70*/  ISETP.GT.U32.AND P3, PT, R2, R73, PT ;  /* 0x000000490200720c */ /* 0x000fe20003f64070 */
[----:B------:R-:W-:Y:S01]  /*2e80*/  IMAD.HI.U32 R46, R5, R75, RZ ;  /* 0x0000004b052e7227 */ /* 0x000fe200078e00ff */
[----:B------:R-:W-:Y:S02]  /*2e90*/  ISETP.GE.AND P1, PT, R48, RZ, PT ;  /* 0x000000ff3000720c */ /* 0x000fe40003f26270 */
[----:B------:R-:W-:Y:S01]  /*2ea0*/  LOP3.LUT R48, R3, 0xe, RZ, 0xfc, !PT ;  /* 0x0000000e03307812 */ /* 0x000fe200078efcff */
[----:B------:R-:W-:-:S03]  /*2eb0*/  IMAD.HI.U32 R44, R5, R79, RZ ;  /* 0x0000004f052c7227 */ /* 0x000fc600078e00ff */
[----:B------:R-:W-:Y:S01]  /*2ec0*/  IABS R71, R48 ;  /* 0x0000003000477213 */ /* 0x000fe20000000000 */
[--C-:B------:R-:W-:Y:S02]  /*2ed0*/  @!P4 IMAD.IADD R65, R65, 0x1, -R2.reuse ;  /* 0x000000014141c824 */ /* 0x100fe400078e0a02 */
[--C-:B------:R-:W-:Y:S01]  /*2ee0*/  @!P6 IMAD.IADD R63, R63, 0x1, -R2.reuse ;  /* 0x000000013f3fe824 */ /* 0x100fe200078e0a02 */
[----:B------:R-:W-:Y:S01]  /*2ef0*/  ISETP.GE.AND P6, PT, R50, RZ, PT ;  /* 0x000000ff3200720c */ /* 0x000fe20003fc6270 */
[--C-:B------:R-:W-:Y:S01]  /*2f00*/  @!P0 IMAD.IADD R69, R69, 0x1, -R2.reuse ;  /* 0x0000000145458824 */ /* 0x100fe200078e0a02 */
[C---:B------:R-:W-:Y:S01]  /*2f10*/  ISETP.GT.U32.AND P4, PT, R2.reuse, R65, PT ;  /* 0x000000410200720c */ /* 0x040fe20003f84070 */
[----:B------:R-:W-:Y:S01]  /*2f20*/  @!P3 IMAD.IADD R73, R73, 0x1, -R2 ;  /* 0x000000014949b824 */ /* 0x000fe200078e0a02 */
[----:B------:R-:W-:Y:S01]  /*2f30*/  IABS R50, R74 ;  /* 0x0000004a00327213 */ /* 0x000fe20000000000 */
[----:B------:R-:W-:Y:S01]  /*2f40*/  IMAD.HI.U32 R42, R5, R71, RZ ;  /* 0x00000047052a7227 */ /* 0x000fe200078e00ff */
[----:B------:R-:W-:-:S03]  /*2f50*/  ISETP.GT.U32.AND P0, PT, R2, R69, PT ;  /* 0x000000450200720c */ /* 0x000fc60003f04070 */
[----:B------:R-:W-:Y:S01]  /*2f60*/  @!P5 IMAD.MOV R63, RZ, RZ, -R63 ;  /* 0x000000ffff3fd224 */ /* 0x000fe200078e0a3f */
[C---:B------:R-:W-:Y:S01]  /*2f70*/  ISETP.GT.U32.AND P5, PT, R2.reuse, R73, PT ;  /* 0x000000490200720c */ /* 0x040fe20003fa4070 */
[----:B------:R-:W-:Y:S02]  /*2f80*/  IMAD.MOV R42, RZ, RZ, -R42 ;  /* 0x000000ffff2a7224 */ /* 0x000fe400078e0a2a */
[----:B------:R-:W-:Y:S02]  /*2f90*/  IMAD.MOV R46, RZ, RZ, -R46 ;  /* 0x000000ffff2e7224 */ /* 0x000fe400078e0a2e */
[----:B------:R-:W-:Y:S02]  /*2fa0*/  IMAD R71, R2, R42, R71 ;  /* 0x0000002a02477224 */ /* 0x000fe400078e0247 */
[----:B------:R-:W-:Y:S02]  /*2fb0*/  IMAD.MOV R44, RZ, RZ, -R44 ;  /* 0x000000ffff2c7224 */ /* 0x000fe400078e0a2c */
[----:B------:R-:W-:-:S04]  /*2fc0*/  IMAD.HI.U32 R42, R5, R77, RZ ;  /* 0x0000004d052a7227 */ /* 0x000fc800078e00ff */
[C---:B------:R-:W-:Y:S02]  /*2fd0*/  IMAD R75, R2.reuse, R46, R75 ;  /* 0x0000002e024b7224 */ /* 0x040fe400078e024b */
[C---:B------:R-:W-:Y:S02]  /*2fe0*/  IMAD R79, R2.reuse, R44, R79 ;  /* 0x0000002c024f7224 */ /* 0x040fe400078e024f */
[----:B------:R-:W-:Y:S01]  /*2ff0*/  @!P4 IMAD.IADD R65, R65, 0x1, -R2 ;  /* 0x000000014141c824 */ /* 0x000fe200078e0a02 */
[C---:B------:R-:W-:Y:S01]  /*3000*/  ISETP.GT.U32.AND P4, PT, R2.reuse, R71, PT ;  /* 0x000000470200720c */ /* 0x040fe20003f84070 */
[----:B------:R-:W-:Y:S02]  /*3010*/  IMAD.MOV R42, RZ, RZ, -R42 ;  /* 0x000000ffff2a7224 */ /* 0x000fe400078e0a2a */
[--C-:B------:R-:W-:Y:S01]  /*3020*/  @!P0 IMAD.IADD R69, R69, 0x1, -R2.reuse ;  /* 0x0000000145458824 */ /* 0x100fe200078e0a02 */
[C---:B------:R-:W-:Y:S01]  /*3030*/  ISETP.GT.U32.AND P0, PT, R2.reuse, R75, PT ;  /* 0x0000004b0200720c */ /* 0x040fe20003f04070 */
[----:B------:R-:W-:Y:S01]  /*3040*/  @!P5 IMAD.IADD R73, R73, 0x1, -R2 ;  /* 0x000000014949d824 */ /* 0x000fe200078e0a02 */
[C---:B------:R-:W-:Y:S01]  /*3050*/  ISETP.GT.U32.AND P5, PT, R2.reuse, R79, PT ;  /* 0x0000004f0200720c */ /* 0x040fe20003fa4070 */
[----:B------:R-:W-:-:S02]  /*3060*/  IMAD R77, R2, R42, R77 ;  /* 0x0000002a024d7224 */ /* 0x000fc400078e024d */
[----:B------:R-:W-:-:S04]  /*3070*/  IMAD.HI.U32 R42, R5, R83, RZ ;  /* 0x00000053052a7227 */ /* 0x000fc800078e00ff */
[----:B------:R-:W-:Y:S02]  /*3080*/  IMAD.MOV R44, RZ, RZ, -R42 ;  /* 0x000000ffff2c7224 */ /* 0x000fe400078e0a2a */
[--C-:B------:R-:W-:Y:S01]  /*3090*/  @!P4 IMAD.IADD R71, R71, 0x1, -R2.reuse ;  /* 0x000000014747c824 */ /* 0x100fe200078e0a02 */
[----:B------:R-:W-:Y:S01]  /*30a0*/  ISETP.GE.AND P4, PT, R48, RZ, PT ;  /* 0x000000ff3000720c */ /* 0x000fe20003f86270 */
[C---:B------:R-:W-:Y:S02]  /*30b0*/  IMAD R83, R2.reuse, R44, R83 ;  /* 0x0000002c02537224 */ /* 0x040fe400078e0253 */
[--C-:B------:R-:W-:Y:S01]  /*30c0*/  @!P0 IMAD.IADD R75, R75, 0x1, -R2.reuse ;  /* 0x000000014b4b8824 */ /* 0x100fe200078e0a02 */
[C---:B------:R-:W-:Y:S01]  /*30d0*/  ISETP.GT.U32.AND P3, PT, R2.reuse, R71, PT ;  /* 0x000000470200720c */ /* 0x040fe20003f64070 */
[----:B------:R-:W-:Y:S01]  /*30e0*/  @!P5 IMAD.IADD R79, R79, 0x1, -R2 ;  /* 0x000000014f4fd824 */ /* 0x000fe200078e0a02 */
[C---:B------:R-:W-:Y:S01]  /*30f0*/  ISETP.GT.U32.AND P5, PT, R2.reuse, R83, PT ;  /* 0x000000530200720c */ /* 0x040fe20003fa4070 */
[----:B------:R-:W-:Y:S01]  /*3100*/  IMAD.HI.U32 R42, R5, R85, RZ ;  /* 0x00000055052a7227 */ /* 0x000fe200078e00ff */
[----:B------:R-:W-:-:S03]  /*3110*/  ISETP.GT.U32.AND P0, PT, R2, R75, PT ;  /* 0x0000004b0200720c */ /* 0x000fc60003f04070 */
[----:B------:R-:W-:-:S04]  /*3120*/  IMAD.HI.U32 R46, R5, R81, RZ ;  /* 0x00000051052e7227 */ /* 0x000fc800078e00ff */
[----:B------:R-:W-:Y:S02]  /*3130*/  IMAD.MOV R42, RZ, RZ, -R42 ;  /* 0x000000ffff2a7224 */ /* 0x000fe400078e0a2a */
[----:B------:R-:W-:Y:S02]  /*3140*/  IMAD.MOV R46, RZ, RZ, -R46 ;  /* 0x000000ffff2e7224 */ /* 0x000fe400078e0a2e */
[C---:B------:R-:W-:Y:S02]  /*3150*/  IMAD R85, R2.reuse, R42, R85 ;  /* 0x0000002a02557224 */ /* 0x040fe400078e0255 */
[C---:B------:R-:W-:Y:S02]  /*3160*/  IMAD R81, R2.reuse, R46, R81 ;  /* 0x0000002e02517224 */ /* 0x040fe400078e0251 */
[--C-:B------:R-:W-:Y:S01]  /*3170*/  @!P5 IMAD.IADD R83, R83, 0x1, -R2.reuse ;  /* 0x000000015353d824 */ /* 0x100fe200078e0a02 */
[C---:B------:R-:W-:Y:S01]  /*3180*/  ISETP.GT.U32.AND P5, PT, R2.reuse, R85, PT ;  /* 0x000000550200720c */ /* 0x040fe20003fa4070 */
[----:B------:R-:W-:Y:S01]  /*3190*/  @!P3 IMAD.IADD R71, R71, 0x1, -R2 ;  /* 0x000000014747b824 */ /* 0x000fe200078e0a02 */
[----:B------:R-:W-:Y:S01]  /*31a0*/  ISETP.GT.U32.AND P3, PT, R2, R77, PT ;  /* 0x0000004d0200720c */ /* 0x000fe20003f64070 */
[----:B------:R-:W-:-:S04]  /*31b0*/  IMAD.HI.U32 R44, R5, R87, RZ ;  /* 0x00000057052c7227 */ /* 0x000fc800078e00ff */
[----:B------:R-:W-:Y:S01]  /*31c0*/  @!P0 IMAD.IADD R75, R75, 0x1, -R2 ;  /* 0x000000014b4b8824 */ /* 0x000fe200078e0a02 */
[----:B------:R-:W-:Y:S01]  /*31d0*/  ISETP.GT.U32.AND P0, PT, R2, R81, PT ;  /* 0x000000510200720c */ /* 0x000fe20003f04070 */
[----:B------:R-:W-:Y:S02]  /*31e0*/  IMAD.MOV R44, RZ, RZ, -R44 ;  /* 0x000000ffff2c7224 */ /* 0x000fe400078e0a2c */
[----:B------:R-:W-:-:S04]  /*31f0*/  IMAD.HI.U32 R46, R5, R89, RZ ;  /* 0x00000059052e7227 */ /* 0x000fc800078e00ff */
[C---:B------:R-:W-:Y:S02]  /*3200*/  IMAD R87, R2.reuse, R44, R87 ;  /* 0x0000002c02577224 */ /* 0x040fe400078e0257 */
[--C-:B------:R-:W-:Y:S02]  /*3210*/  @!P5 IMAD.IADD R85, R85, 0x1, -R2.reuse ;  /* 0x000000015555d824 */ /* 0x100fe400078e0a02 */
[--C-:B------:R-:W-:Y:S01]  /*3220*/  @!P3 IMAD.IADD R77, R77, 0x1, -R2.reuse ;  /* 0x000000014d4db824 */ /* 0x100fe200078e0a02 */
[----:B------:R-:W-:Y:S01]  /*3230*/  ISETP.GT.U32.AND P5, PT, R2, R87, PT ;  /* 0x000000570200720c */ /* 0x000fe20003fa4070 */
[----:B------:R-:W-:Y:S01]  /*3240*/  @!P0 IMAD.IADD R81, R81, 0x1, -R2 ;  /* 0x0000000151518824 */ /* 0x000fe200078e0a02 */
[----:B------:R-:W-:Y:S01]  /*3250*/  ISETP.GE.AND P3, PT, R52, RZ, PT ;  /* 0x000000ff3400720c */ /* 0x000fe20003f66270 */
[----:B------:R-:W-:Y:S01]  /*3260*/  IMAD.MOV R46, RZ, RZ, -R46 ;  /* 0x000000ffff2e7224 */ /* 0x000fe200078e0a2e */
[----:B------:R-:W-:Y:S01]  /*3270*/  ISETP.GE.AND P0, PT, R54, RZ, PT ;  /* 0x000000ff3600720c */ /* 0x000fe20003f06270 */
[----:B------:R-:W-:Y:S01]  /*3280*/  IMAD.HI.U32 R42, R5, R91, RZ ;  /* 0x0000005b052a7227 */ /* 0x000fe200078e00ff */
[----:B------:R-:W-:-:S02]  /*3290*/  IABS R52, R76 ;  /* 0x0000004c00347213 */ /* 0x000fc40000000000 */
[----:B------:R-:W-:Y:S01]  /*32a0*/  IABS R54, R78 ;  /* 0x0000004e00367213 */ /* 0x000fe20000000000 */
[----:B------:R-:W-:Y:S01]  /*32b0*/  @!P2 IMAD.MOV R65, RZ, RZ, -R65 ;  /* 0x000000ffff41a224 */ /* 0x000fe200078e0a41 */
[C---:B------:R-:W-:Y:S01]  /*32c0*/  ISETP.GT.U32.AND P2, PT, R2.reuse, R77, PT ;  /* 0x0000004d0200720c */ /* 0x040fe20003f44070 */
[----:B------:R-:W-:Y:S01]  /*32d0*/  @!P1 IMAD.MOV R67, RZ, RZ, -R67 ;  /* 0x000000ffff439224 */ /* 0x000fe200078e0a43 */
[----:B------:R-:W-:Y:S01]  /*32e0*/  ISETP.GT.U32.AND P1, PT, R2, R79, PT ;  /* 0x0000004f0200720c */ /* 0x000fe20003f24070 */
[----:B------:R-:W-:-:S04]  /*32f0*/  IMAD.HI.U32 R44, R5, R50, RZ ;  /* 0x00000032052c7227 */ /* 0x000fc800078e00ff */
[----:B------:R-:W-:Y:S02]  /*3300*/  IMAD R89, R2, R46, R89 ;  /* 0x0000002e02597224 */ /* 0x000fe400078e0259 */
[----:B------:R-:W-:Y:S02]  /*3310*/  IMAD.MOV R42, RZ, RZ, -R42 ;  /* 0x000000ffff2a7224 */ /* 0x000fe400078e0a2a */
[----:B------:R-:W-:-:S04]  /*3320*/  IMAD.HI.U32 R46, R5, R52, RZ ;  /* 0x00000034052e7227 */ /* 0x000fc800078e00ff */
[----:B------:R-:W-:-:S04]  /*3330*/  IMAD.HI.U32 R48, R5, R54, RZ ;  /* 0x0000003605307227 */ /* 0x000fc800078e00ff */
[----:B------:R-:W-:Y:S02]  /*3340*/  IMAD.MOV R93, RZ, RZ, -R44 ;  /* 0x000000ffff5d7224 */ /* 0x000fe400078e0a2c */
[----:B------:R-:W-:Y:S02]  /*3350*/  IMAD R91, R2, R42, R91 ;  /* 0x0000002a025b7224 */ /* 0x000fe400078e025b */
[----:B------:R-:W-:Y:S02]  /*3360*/  IMAD.MOV R95, RZ, RZ, -R46 ;  /* 0x000000ffff5f7224 */ /* 0x000fe400078e0a2e */
[----:B------:R-:W-:-:S04]  /*3370*/  IMAD.HI.U32 R42, R5, R56, RZ ;  /* 0x00000038052a7227 */ /* 0x000fc800078e00ff */
[----:B------:R-:W-:Y:S01]  /*3380*/  @!P5 IMAD.IADD R87, R87, 0x1, -R2 ;  /* 0x000000015757d824 */ /* 0x000fe200078e0a02 */
[C---:B------:R-:W-:Y:S01]  /*3390*/  ISETP.GT.U32.AND P5, PT, R2.reuse, R81, PT ;  /* 0x000000510200720c */ /* 0x040fe20003fa4070 */
[----:B------:R-:W-:Y:S02]  /*33a0*/  IMAD.MOV R97, RZ, RZ, -R48 ;  /* 0x000000ffff617224 */ /* 0x000fe400078e0a30 */
[C---:B------:R-:W-:Y:S02]  /*33b0*/  IMAD R5, R2.reuse, R93, R50 ;  /* 0x0000005d02057224 */ /* 0x040fe400078e0232 */
[----:B------:R-:W-:Y:S01]  /*33c0*/  @!P4 IMAD.MOV R71, RZ, RZ, -R71 ;  /* 0x000000ffff47c224 */ /* 0x000fe200078e0a47 */
[C---:B------:R-:W-:Y:S01]  /*33d0*/  ISETP.GT.U32.AND P4, PT, R2.reuse, R83, PT ;  /* 0x000000530200720c */ /* 0x040fe20003f84070 */
[C---:B------:R-:W-:Y:S02]  /*33e0*/  IMAD R93, R2.reuse, R95, R52 ;  /* 0x0000005f025d7224 */ /* 0x040fe400078e0234 */
[----:B------:R-:W-:-:S02]  /*33f0*/  IMAD R95, R2, R97, R54 ;  /* 0x00000061025f7224 */ /* 0x000fc400078e0236 */
[----:B------:R-:W-:Y:S01]  /*3400*/  @!P6 IMAD.MOV R69, RZ, RZ, -R69 ;  /* 0x000000ffff45e224 */ /* 0x000fe200078e0a45 */
[C---:B------:R-:W-:Y:S01]  /*3410*/  ISETP.GT.U32.AND P6, PT, R2.reuse, R87, PT ;  /* 0x000000570200720c */ /* 0x040fe20003fc4070 */
[----:B------:R-:W-:Y:S01]  /*3420*/  @!P3 IMAD.MOV R73, RZ, RZ, -R73 ;  /* 0x000000ffff49b224 */ /* 0x000fe200078e0a49 */
[C---:B------:R-:W-:Y:S01]  /*3430*/  ISETP.GT.U32.AND P3, PT, R2.reuse, R85, PT ;  /* 0x000000550200720c */ /* 0x040fe20003f64070 */
[----:B------:R-:W-:Y:S01]  /*3440*/  @!P0 IMAD.MOV R75, RZ, RZ, -R75 ;  /* 0x000000ffff4b8224 */ /* 0x000fe200078e0a4b */
[C---:B------:R-:W-:Y:S01]  /*3450*/  ISETP.GT.U32.AND P0, PT, R2.reuse, R89, PT ;  /* 0x000000590200720c */ /* 0x040fe20003f04070 */
[--C-:B------:R-:W-:Y:S01]  /*3460*/  @!P2 IMAD.IADD R77, R77, 0x1, -R2.reuse ;  /* 0x000000014d4da824 */ /* 0x100fe200078e0a02 */
[C---:B------:R-:W-:Y:S01]  /*3470*/  ISETP.GT.U32.AND P2, PT, R2.reuse, R91, PT ;  /* 0x0000005b0200720c */ /* 0x040fe20003f44070 */
[----:B------:R-:W-:Y:S01]  /*3480*/  @!P1 IMAD.IADD R79, R79, 0x1, -R2 ;  /* 0x000000014f4f9824 */ /* 0x000fe200078e0a02 */
[----:B------:R-:W-:Y:S01]  /*3490*/  ISETP.GT.U32.AND P1, PT, R2, R5, PT ;  /* 0x000000050200720c */ /* 0x000fe20003f24070 */
[----:B------:R-:W-:Y:S01]  /*34a0*/  IMAD.MOV R97, RZ, RZ, -R42 ;  /* 0x000000ffff617224 */ /* 0x000fe200078e0a2a */
[----:B------:R-:W-:Y:S01]  /*34b0*/  SHF.R.S32.HI R42, RZ, 0x1f, R243 ;  /* 0x0000001fff2a7819 */ /* 0x000fe200000114f3 */
[----:B------:R-:W-:-:S02]  /*34c0*/  @!P5 IMAD.IADD R81, R81, 0x1, -R2 ;  /* 0x000000015151d824 */ /* 0x000fc400078e0a02 */
[----:B------:R-:W-:Y:S01]  /*34d0*/  IMAD R97, R2, R97, R56 ;  /* 0x0000006102617224 */ /* 0x000fe200078e0238 */
[----:B------:R-:W-:Y:S01]  /*34e0*/  LEA.HI R243, R42, R243, RZ, 0x7 ;  /* 0x000000f32af37211 */ /* 0x000fe200078f38ff */
[--C-:B------:R-:W-:Y:S01]  /*34f0*/  @!P4 IMAD.IADD R83, R83, 0x1, -R2.reuse ;  /* 0x000000015353c824 */ /* 0x100fe200078e0a02 */
[C---:B------:R-:W-:Y:S01]  /*3500*/  ISETP.GT.U32.AND P4, PT, R2.reuse, R93, PT ;  /* 0x0000005d0200720c */ /* 0x040fe20003f84070 */
[--C-:B------:R-:W-:Y:S01]  /*3510*/  @!P3 IMAD.IADD R85, R85, 0x1, -R2.reuse ;  /* 0x000000015555b824 */ /* 0x100fe200078e0a02 */
[----:B------:R-:W-:Y:S01]  /*3520*/  ISETP.GT.U32.AND P5, PT, R2, R97, PT ;  /* 0x000000610200720c */ /* 0x000fe20003fa4070 */
[--C-:B------:R-:W-:Y:S01]  /*3530*/  @!P6 IMAD.IADD R87, R87, 0x1, -R2.reuse ;  /* 0x000000015757e824 */ /* 0x100fe200078e0a02 */
[----:B------:R-:W-:Y:S01]  /*3540*/  ISETP.GE.AND P3, PT, R58, RZ, PT ;  /* 0x000000ff3a00720c */ /* 0x000fe20003f66270 */
[--C-:B------:R-:W-:Y:S01]  /*3550*/  @!P0 IMAD.IADD R89, R89, 0x1, -R2.reuse ;  /* 0x0000000159598824 */ /* 0x100fe200078e0a02 */
[----:B------:R-:W-:Y:S01]  /*3560*/  ISETP.GT.U32.AND P6, PT, R2, R95, PT ;  /* 0x0000005f0200720c */ /* 0x000fe20003fc4070 */
[--C-:B------:R-:W-:Y:S01]  /*3570*/  @!P2 IMAD.IADD R91, R91, 0x1, -R2.reuse ;  /* 0x000000015b5ba824 */ /* 0x100fe200078e0a02 */
[----:B------:R-:W-:Y:S01]  /*3580*/  ISETP.GE.AND P0, PT, R60, RZ, PT ;  /* 0x000000ff3c00720c */ /* 0x000fe20003f06270 */
[--C-:B------:R-:W-:Y:S01]  /*3590*/  @!P1 IMAD.IADD R5, R5, 0x1, -R2.reuse ;  /* 0x0000000105059824 */ /* 0x100fe200078e0a02 */
[----:B------:R-:W-:Y:S01]  /*35a0*/  ISETP.GE.AND P2, PT, R62, RZ, PT ;  /* 0x000000ff3e00720c */ /* 0x000fe20003f46270 */
[----:B------:R-:W-:Y:S01]  /*35b0*/  IMAD R251, R251, UR41, RZ ;  /* 0x00000029fbfb7c24 */ /* 0x000fe2000f8e02ff */
[----:B------:R-:W-:Y:S01]  /*35c0*/  ISETP.GE.AND P1, PT, R64, RZ, PT ;  /* 0x000000ff4000720c */ /* 0x000fe20003f26270 */
[--C-:B------:R-:W-:Y:S01]  /*35d0*/  @!P4 IMAD.IADD R93, R93, 0x1, -R2.reuse ;  /* 0x000000015d5dc824 */ /* 0x100fe200078e0a02 */
[----:B------:R-:W-:Y:S01]  /*35e0*/  ISETP.GE.AND P4, PT, R68, RZ, PT ;  /* 0x000000ff4400720c */ /* 0x000fe20003f86270 */
[--C-:B------:R-:W-:Y:S01]  /*35f0*/  @!P5 IMAD.IADD R97, R97, 0x1, -R2.reuse ;  /* 0x000000016161d824 */ /* 0x100fe200078e0a02 */
[----:B------:R-:W-:Y:S01]  /*3600*/  ISETP.GE.AND P5, PT, R66, RZ, PT ;  /* 0x000000ff4200720c */ /* 0x000fe20003fa6270 */
[----:B------:R-:W-:Y:S01]  /*3610*/  @!P3 IMAD.MOV R77, RZ, RZ, -R77 ;  /* 0x000000ffff4db224 */ /* 0x000fe200078e0a4d */
[C---:B------:R-:W-:Y:S01]  /*3620*/  ISETP.GT.U32.AND P3, PT, R2.reuse, R89, PT ;  /* 0x000000590200720c */ /* 0x040fe20003f64070 */
[--C-:B------:R-:W-:Y:S01]  /*3630*/  @!P6 IMAD.IADD R95, R95, 0x1, -R2.reuse ;  /* 0x000000015f5fe824 */ /* 0x100fe200078e0a02 */
[C---:B------:R-:W-:Y:S01]  /*3640*/  ISETP.GT.U32.AND P6, PT, R2.reuse, R93, PT ;  /* 0x0000005d0200720c */ /* 0x040fe20003fc4070 */
[----:B------:R-:W-:Y:S01]  /*3650*/  @!P0 IMAD.MOV R79, RZ, RZ, -R79 ;  /* 0x000000ffff4f8224 */ /* 0x000fe200078e0a4f */
[C---:B------:R-:W-:Y:S01]  /*3660*/  ISETP.GT.U32.AND P0, PT, R2.reuse, R91, PT ;  /* 0x0000005b0200720c */ /* 0x040fe20003f04070 */
[----:B------:R-:W-:Y:S01]  /*3670*/  @!P2 IMAD.MOV R81, RZ, RZ, -R81 ;  /* 0x000000ffff51a224 */ /* 0x000fe200078e0a51 */
[C---:B------:R-:W-:Y:S01]  /*3680*/  ISETP.GT.U32.AND P2, PT, R2.reuse, R5, PT ;  /* 0x000000050200720c */ /* 0x040fe20003f44070 */
[----:B------:R-:W-:Y:S01]  /*3690*/  @!P1 IMAD.MOV R83, RZ, RZ, -R83 ;  /* 0x000000ffff539224 */ /* 0x000fe200078e0a53 */
[C---:B------:R-:W-:Y:S01]  /*36a0*/  ISETP.GT.U32.AND P1, PT, R2.reuse, R97, PT ;  /* 0x000000610200720c */ /* 0x040fe20003f24070 */
[----:B------:R-:W-:Y:S01]  /*36b0*/  @!P4 IMAD.MOV R87, RZ, RZ, -R87 ;  /* 0x000000ffff57c224 */ /* 0x000fe200078e0a57 */
[----:B------:R-:W-:Y:S01]  /*36c0*/  ISETP.GE.AND P4, PT, R3, RZ, PT ;  /* 0x000000ff0300720c */ /* 0x000fe20003f86270 */
[----:B------:R-:W-:Y:S01]  /*36d0*/  @!P5 IMAD.MOV R85, RZ, RZ, -R85 ;  /* 0x000000ffff55d224 */ /* 0x000fe200078e0a55 */
[----:B------:R-:W-:Y:S01]  /*36e0*/  ISETP.GT.U32.AND P5, PT, R2, R95, PT ;  /* 0x0000005f0200720c */ /* 0x000fe20003fa4070 */
[--C-:B------:R-:W-:Y:S01]  /*36f0*/  @!P3 IMAD.IADD R89, R89, 0x1, -R2.reuse ;  /* 0x000000015959b824 */ /* 0x100fe200078e0a02 */
[----:B------:R-:W-:Y:S01]  /*3700*/  ISETP.GE.AND P3, PT, R70, RZ, PT ;  /* 0x000000ff4600720c */ /* 0x000fe20003f66270 */
        /* <DEDUP_REMOVED lines=8> */
[----:B------:R-:W-:Y:S01]  /*3790*/  IMAD R250, R250, UR41, RZ ;  /* 0x00000029fafa7c24 */ /* 0x000fe2000f8e02ff */
[----:B------:R-:W-:Y:S01]  /*37a0*/  LOP3.LUT R3, RZ, R45, RZ, 0x33, !PT ;  /* 0x0000002dff037212 */ /* 0x000fe200078e33ff */
[----:B------:R-:W-:Y:S01]  /*37b0*/  @!P5 IMAD.IADD R95, R95, 0x1, -R2 ;  /* 0x000000015f5fd824 */ /* 0x000fe200078e0a02 */
[----:B------:R-:W-:Y:S01]  /*37c0*/  ISETP.NE.AND P5, PT, R45, RZ, PT ;  /* 0x000000ff2d00720c */ /* 0x000fe20003fa5270 */
[----:B------:R-:W-:Y:S01]  /*37d0*/  IMAD.MOV.U32 R2, RZ, RZ, R5 ;  /* 0x000000ffff027224 */ /* 0x000fe200078e0005 */
[----:B------:R-:W-:Y:S01]  /*37e0*/  LEA.HI R78, R90, 0x2e, RZ, 0x1a ;  /* 0x0000002e5a4e7811 */ /* 0x000fe200078fd0ff */
[----:B------:R-:W-:Y:S01]  /*37f0*/  @!P3 IMAD.MOV R89, RZ, RZ, -R89 ;  /* 0x000000ffff59b224 */ /* 0x000fe200078e0a59 */
[C---:B------:R-:W-:Y:S01]  /*3800*/  SEL R6, R3.reuse, R6, !P5 ;  /* 0x0000000603067207 */ /* 0x040fe20006800000 */
        /* <DEDUP_REMOVED lines=10> */
[----:B------:R-:W-:Y:S01]  /*38b0*/  IMAD R6, R6, UR5, RZ ;  /* 0x0000000506067c24 */ /* 0x000fe2000f8e02ff */
[----:B------:R-:W-:Y:S01]  /*38c0*/  SEL R12, R3, R12, !P5 ;  /* 0x0000000c030c7207 */ /* 0x000fe20006800000 */
[----:B------:R-:W-:Y:S01]  /*38d0*/  IMAD R9, R9, UR5, RZ ;  /* 0x0000000509097c24 */ /* 0x000fe2000f8e02ff */
[----:B------:R-:W-:Y:S01]  /*38e0*/  SEL R13, R3, R13, !P5 ;  /* 0x0000000d030d7207 */ /* 0x000fe20006800000 */
[----:B------:R-:W-:Y:S01]  /*38f0*/  IMAD R7, R7, UR5, RZ ;  /* 0x0000000507077c24 */ /* 0x000fe2000f8e02ff */
[C---:B------:R-:W-:Y:S01]  /*3900*/  SEL R14, R3.reuse, R14, !P5 ;  /* 0x0000000e030e7207 */ /* 0x040fe20006800000 */
[----:B------:R-:W-:Y:S01]  /*3910*/  IMAD R8, R8, UR5, RZ ;  /* 0x0000000508087c24 */ /* 0x000fe2000f8e02ff */
[C---:B------:R-:W-:Y:S01]  /*3920*/  SEL R15, R3.reuse, R15, !P5 ;  /* 0x0000000f030f7207 */ /* 0x040fe20006800000 */
[----:B------:R-:W-:Y:S01]  /*3930*/  IMAD R10, R10, UR5, RZ ;  /* 0x000000050a0a7c24 */ /* 0x000fe2000f8e02ff */
[----:B------:R-:W-:Y:S01]  /*3940*/  SEL R16, R3, R16, !P5 ;  /* 0x0000001003107207 */ /* 0x000fe20006800000 */
        /* <DEDUP_REMOVED lines=107> */
[----:B------:R-:W0:Y:S01]  /*4000*/  LDC.64 R2, c[0x0][0x218] ;  /* 0x00008600ff027b82 */ /* 0x000e220000000a00 */
[----:B------:R-:W-:Y:S01]  /*4010*/  IMAD R89, R89, UR5, RZ ;  /* 0x0000000559597c24 */ /* 0x000fe2000f8e02ff */
[----:B------:R-:W-:Y:S01]  /*4020*/  LEA R76, P0, R77, UR6, 0x1 ;  /* 0x000000064d4c7c11 */ /* 0x000fe2000f8008ff */
[----:B------:R-:W-:Y:S01]  /*4030*/  IMAD R91, R91, UR5, RZ ;  /* 0x000000055b5b7c24 */ /* 0x000fe2000f8e02ff */
[----:B------:R-:W-:Y:S01]  /*4040*/  UIADD3 UR6, UR12, 0x4000, URZ ;  /* 0x000040000c067890 */ /* 0x000fe2000fffe03f */
[----:B------:R-:W-:Y:S01]  /*4050*/  IMAD R42, R42, UR5, RZ ;  /* 0x000000052a2a7c24 */ /* 0x000fe2000f8e02ff */
[----:B------:R-:W-:Y:S01]  /*4060*/  UMOV UR4, URZ ;  /* 0x0000003f00047c82 */ /* 0x000fe20008000000 */
[----:B------:R-:W-:Y:S01]  /*4070*/  IMAD R93, R93, UR5, RZ ;  /* 0x000000055d5d7c24 */ /* 0x000fe2000f8e02ff */
[----:B------:R-:W-:Y:S01]  /*4080*/  USHF.R.U32.HI UR10, URZ, 0x4, UR6 ;  /* 0x000000043f0a7899 */ /* 0x000fe20008011606 */
[----:B------:R-:W-:Y:S01]  /*4090*/  IMAD R95, R95, UR5, RZ ;  /* 0x000000055f5f7c24 */ /* 0x000fe2000f8e02ff */
[----:B------:R-:W-:Y:S01]  /*40a0*/  UIADD3 UR6, UP0, UR8, 0x80, URZ ;  /* 0x0000008008067890 */ /* 0x000fe2000ff1e03f */
[----:B------:R-:W-:Y:S01]  /*40b0*/  IMAD R97, R97, UR5, RZ ;  /* 0x0000000561617c24 */ /* 0x000fe2000f8e02ff */
[----:B------:R-:W-:Y:S01]  /*40c0*/  USGXT.U32 UR10, UR10, 0xe ;  /* 0x0000000e0a0a789a */ /* 0x000fe20008000000 */
[----:B------:R-:W-:Y:S01]  /*40d0*/  IMAD R78, R78, UR41, RZ ;  /* 0x000000294e4e7c24 */ /* 0x000fe2000f8e02ff */
[----:B------:R-:W-:Y:S01]  /*40e0*/  LEA.HI.X.SX32 R77, R77, UR7, 0x1, P0 ;  /* 0x000000074d4d7c11 */ /* 0x000fe200080f0eff */
[----:B------:R-:W-:Y:S01]  /*40f0*/  UIADD3.X UR7, UR4, 0x40000040, URZ, UP0, !UPT ;  /* 0x4000004004077890 */ /* 0x000fe200087fe43f */
[----:B------:R-:W-:Y:S01]  /*4100*/  CS2R R44, SRZ ;  /* 0x00000000002c7805 */ /* 0x000fe2000001ff00 */
[----:B------:R-:W-:Y:S01]  /*4110*/  UMOV UR5, URZ ;  /* 0x0000003f00057c82 */ /* 0x000fe20008000000 */
[----:B------:R-:W-:Y:S01]  /*4120*/  UMOV UR4, UR6 ;  /* 0x0000000600047c82 */ /* 0x000fe20008000000 */
[----:B------:R-:W-:Y:S01]  /*4130*/  SHF.R.S32.HI R243, RZ, 0x7, R243 ;  /* 0x00000007fff37819 */ /* 0x000fe200000114f3 */
[----:B------:R-:W-:-:S02]  /*4140*/  IMAD R249, R249, UR41, RZ ;  /* 0x00000029f9f97c24 */ /* 0x000fc4000f8e02ff */
[----:B------:R-:W-:Y:S01]  /*4150*/  IMAD R248, R248, UR41, RZ ;  /* 0x00000029f8f87c24 */ /* 0x000fe2000f8e02ff */
[-C--:B0-----:R-:W-:Y:S01]  /*4160*/  LEA R187, P2, R6, R2.reuse, 0x1 ;  /* 0x0000000206bb7211 */ /* 0x081fe200078408ff */
[----:B------:R-:W-:Y:S01]  /*4170*/  IMAD R247, R247, UR41, RZ ;  /* 0x00000029f7f77c24 */ /* 0x000fe2000f8e02ff */
[-C--:B------:R-:W-:Y:S01]  /*4180*/  LEA R188, P3, R9, R2.reuse, 0x1 ;  /* 0x0000000209bc7211 */ /* 0x080fe200078608ff */
[----:B------:R-:W-:Y:S01]  /*4190*/  IMAD R246, R246, UR41, RZ ;  /* 0x00000029f6f67c24 */ /* 0x000fe2000f8e02ff */
[-C--:B------:R-:W-:Y:S01]  /*41a0*/  LEA R166, P4, R7, R2.reuse, 0x1 ;  /* 0x0000000207a67211 */ /* 0x080fe200078808ff */
[----:B------:R-:W-:Y:S01]  /*41b0*/  IMAD R245, R245, UR41, RZ ;  /* 0x00000029f5f57c24 */ /* 0x000fe2000f8e02ff */
[-C--:B------:R-:W-:Y:S01]  /*41c0*/  LEA R189, P5, R8, R2.reuse, 0x1 ;  /* 0x0000000208bd7211 */ /* 0x080fe200078a08ff */
[----:B------:R-:W-:Y:S01]  /*41d0*/  IMAD R244, R244, UR41, RZ ;  /* 0x00000029f4f47c24 */ /* 0x000fe2000f8e02ff */
[----:B------:R-:W-:Y:S02]  /*41e0*/  LEA R190, P6, R10, R2, 0x1 ;  /* 0x000000020abe7211 */ /* 0x000fe400078c08ff */
[----:B------:R-:W-:-:S02]  /*41f0*/  LEA.HI.X.SX32 R162, R6, R3, 0x1, P2 ;  /* 0x0000000306a27211 */ /* 0x000fc400010f0eff */
[-C--:B------:R-:W-:Y:S02]  /*4200*/  LEA.HI.X.SX32 R164, R9, R3.reuse, 0x1, P3 ;  /* 0x0000000309a47211 */ /* 0x080fe400018f0eff */
[-C--:B------:R-:W-:Y:S02]  /*4210*/  LEA.HI.X.SX32 R58, R7, R3.reuse, 0x1, P4 ;  /* 0x00000003073a7211 */ /* 0x080fe400020f0eff */
[----:B------:R-:W-:Y:S02]  /*4220*/  LEA.HI.X.SX32 R59, R8, R3, 0x1, P5 ;  /* 0x00000003083b7211 */ /* 0x000fe400028f0eff */
[-C--:B------:R-:W-:Y:S02]  /*4230*/  LEA R191, P1, R11, R2.reuse, 0x1 ;  /* 0x000000020bbf7211 */ /* 0x080fe400078208ff */
[-C--:B------:R-:W-:Y:S02]  /*4240*/  LEA R192, P2, R12, R2.reuse, 0x1 ;  /* 0x000000020cc07211 */ /* 0x080fe400078408ff */
[----:B------:R-:W-:-:S02]  /*4250*/  LEA R193, P3, R13, R2, 0x1 ;  /* 0x000000020dc17211 */ /* 0x000fc400078608ff */
[-C--:B------:R-:W-:Y:S02]  /*4260*/  LEA R194, P4, R14, R2.reuse, 0x1 ;  /* 0x000000020ec27211 */ /* 0x080fe400078808ff */
[-C--:B------:R-:W-:Y:S02]  /*4270*/  LEA R195, P5, R15, R2.reuse, 0x1 ;  /* 0x000000020fc37211 */ /* 0x080fe400078a08ff */
[-C--:B------:R-:W-:Y:S02]  /*4280*/  LEA.HI.X.SX32 R60, R10, R3.reuse, 0x1, P6 ;  /* 0x000000030a3c7211 */ /* 0x080fe400030f0eff */
[----:B------:R-:W-:Y:S02]  /*4290*/  LEA R196, P6, R16, R2, 0x1 ;  /* 0x0000000210c47211 */ /* 0x000fe400078c08ff */
[-C--:B------:R-:W-:Y:S02]  /*42a0*/  LEA.HI.X.SX32 R61, R11, R3.reuse, 0x1, P1 ;  /* 0x000000030b3d7211 */ /* 0x080fe400008f0eff */
        /* <DEDUP_REMOVED lines=26> */
[----:B------:R-:W-:Y:S02]  /*4450*/  CS2R R24, SRZ ;  /* 0x0000000000187805 */ /* 0x000fe4000001ff00 */
[-C--:B------:R-:W-:Y:S02]  /*4460*/  LEA.HI.X.SX32 R186, R26, R3.reuse, 0x1, P4 ;  /* 0x000000031aba7211 */ /* 0x080fe400020f0eff */
[----:B------:R-:W-:Y:S02]  /*4470*/  LEA.HI.X.SX32 R138, R27, R3, 0x1, P5 ;  /* 0x000000031b8a7211 */ /* 0x000fe400028f0eff */
[----:B------:R-:W-:Y:S02]  /*4480*/  CS2R R26, SRZ ;  /* 0x00000000001a7805 */ /* 0x000fe4000001ff00 */
[----:B------:R-:W-:-:S02]  /*4490*/  LEA R10, P1, R29, R2, 0x1 ;  /* 0x000000021d0a7211 */ /* 0x000fc400078208ff */
[-C--:B------:R-:W-:Y:S02]  /*44a0*/  LEA R11, P2, R30, R2.reuse, 0x1 ;  /* 0x000000021e0b7211 */ /* 0x080fe400078408ff */
[-C--:B------:R-:W-:Y:S02]  /*44b0*/  LEA R12, P3, R31, R2.reuse, 0x1 ;  /* 0x000000021f0c7211 */ /* 0x080fe400078608ff */
[-C--:B------:R-:W-:Y:S02]  /*44c0*/  LEA R13, P4, R32, R2.reuse, 0x1 ;  /* 0x00000002200d7211 */ /* 0x080fe400078808ff */
[-C--:B------:R-:W-:Y:S02]  /*44d0*/  LEA R14, P5, R33, R2.reuse, 0x1 ;  /* 0x00000002210e7211 */ /* 0x080fe400078a08ff */
[----:B------:R-:W-:Y:S02]  /*44e0*/  LEA.HI.X.SX32 R136, R28, R3, 0x1, P6 ;  /* 0x000000031c887211 */ /* 0x000fe400030f0eff */
[----:B------:R-:W-:-:S02]  /*44f0*/  LEA R15, P6, R34, R2, 0x1 ;  /* 0x00000002220f7211 */ /* 0x000fc400078c08ff */
[-C--:B------:R-:W-:Y:S02]  /*4500*/  LEA.HI.X.SX32 R170, R29, R3.reuse, 0x1, P1 ;  /* 0x000000031daa7211 */ /* 0x080fe400008f0eff */
[----:B------:R-:W-:Y:S02]  /*4510*/  CS2R R28, SRZ ;  /* 0x00000000001c7805 */ /* 0x000fe4000001ff00 */
[-C--:B------:R-:W-:Y:S02]  /*4520*/  LEA.HI.X.SX32 R134, R30, R3.reuse, 0x1, P2 ;  /* 0x000000031e867211 */ /* 0x080fe400010f0eff */
[-C--:B------:R-:W-:Y:S02]  /*4530*/  LEA.HI.X.SX32 R171, R31, R3.reuse, 0x1, P3 ;  /* 0x000000031fab7211 */ /* 0x080fe400018f0eff */
[----:B------:R-:W-:Y:S02]  /*4540*/  CS2R R30, SRZ ;  /* 0x00000000001e7805 */ /* 0x000fe4000001ff00 */
[----:B------:R-:W-:-:S02]  /*4550*/  LEA.HI.X.SX32 R132, R32, R3, 0x1, P4 ;  /* 0x0000000320847211 */ /* 0x000fc400020f0eff */
[----:B------:R-:W-:Y:S02]  /*4560*/  LEA.HI.X.SX32 R172, R33, R3, 0x1, P5 ;  /* 0x0000000321ac7211 */ /* 0x000fe400028f0eff */
[----:B------:R-:W-:Y:S02]  /*4570*/  CS2R R32, SRZ ;  /* 0x0000000000207805 */ /* 0x000fe4000001ff00 */
[-C--:B------:R-:W-:Y:S02]  /*4580*/  LEA R16, P1, R35, R2.reuse, 0x1 ;  /* 0x0000000223107211 */ /* 0x080fe400078208ff */
[-C--:B------:R-:W-:Y:S02]  /*4590*/  LEA R5, P2, R36, R2.reuse, 0x1 ;  /* 0x0000000224057211 */ /* 0x080fe400078408ff */
[-C--:B------:R-:W-:Y:S02]  /*45a0*/  LEA R57, P3, R37, R2.reuse, 0x1 ;  /* 0x0000000225397211 */ /* 0x080fe400078608ff */
[----:B------:R-:W-:-:S02]  /*45b0*/  LEA R56, P4, R40, R2, 0x1 ;  /* 0x0000000228387211 */ /* 0x000fc400078808ff */
[-C--:B------:R-:W-:Y:S02]  /*45c0*/  LEA R23, P5, R38, R2.reuse, 0x1 ;  /* 0x0000000226177211 */ /* 0x080fe400078a08ff */
[-C--:B------:R-:W-:Y:S02]  /*45d0*/  LEA.HI.X.SX32 R130, R34, R3.reuse, 0x1, P6 ;  /* 0x0000000322827211 */ /* 0x080fe400030f0eff */
[----:B------:R-:W-:Y:S02]  /*45e0*/  LEA R22, P6, R39, R2, 0x1 ;  /* 0x0000000227167211 */ /* 0x000fe400078c08ff */
[-C--:B------:R-:W-:Y:S02]  /*45f0*/  LEA.HI.X.SX32 R173, R35, R3.reuse, 0x1, P1 ;  /* 0x0000000323ad7211 */ /* 0x080fe400008f0eff */
[----:B------:R-:W-:Y:S02]  /*4600*/  CS2R R34, SRZ ;  /* 0x0000000000227805 */ /* 0x000fe4000001ff00 */
[----:B------:R-:W-:-:S02]  /*4610*/  LEA.HI.X.SX32 R174, R36, R3, 0x1, P2 ;  /* 0x0000000324ae7211 */ /* 0x000fc400010f0eff */
[-C--:B------:R-:W-:Y:S02]  /*4620*/  LEA.HI.X.SX32 R128, R37, R3.reuse, 0x1, P3 ;  /* 0x0000000325807211 */ /* 0x080fe400018f0eff */
[----:B------:R-:W-:Y:S02]  /*4630*/  CS2R R36, SRZ ;  /* 0x0000000000247805 */ /* 0x000fe4000001ff00 */
[-C--:B------:R-:W-:Y:S02]  /*4640*/  LEA.HI.X.SX32 R175, R40, R3.reuse, 0x1, P4 ;  /* 0x0000000328af7211 */ /* 0x080fe400020f0eff */
[----:B------:R-:W-:Y:S02]  /*4650*/  LEA.HI.X.SX32 R126, R38, R3, 0x1, P5 ;  /* 0x00000003267e7211 */ /* 0x000fe400028f0eff */
[-C--:B------:R-:W-:Y:S02]  /*4660*/  LEA R21, P1, R41, R2.reuse, 0x1 ;  /* 0x0000000229157211 */ /* 0x080fe400078208ff */
[----:B------:R-:W-:-:S02]  /*4670*/  LEA R20, P2, R43, R2, 0x1 ;  /* 0x000000022b147211 */ /* 0x000fc400078408ff */
[-C--:B------:R-:W-:Y:S02]  /*4680*/  LEA R19, P3, R47, R2.reuse, 0x1 ;  /* 0x000000022f137211 */ /* 0x080fe400078608ff */
[-C--:B------:R-:W-:Y:S02]  /*4690*/  LEA R4, P4, R49, R2.reuse, 0x1 ;  /* 0x0000000231047211 */ /* 0x080fe400078808ff */
[-C--:B------:R-:W-:Y:S02]  /*46a0*/  LEA R18, P5, R51, R2.reuse, 0x1 ;  /* 0x0000000233127211 */ /* 0x080fe400078a08ff */
[----:B------:R-:W-:Y:S02]  /*46b0*/  LEA.HI.X.SX32 R176, R39, R3, 0x1, P6 ;  /* 0x0000000327b07211 */ /* 0x000fe400030f0eff */
[----:B------:R-:W-:Y:S02]  /*46c0*/  CS2R R38, SRZ ;  /* 0x0000000000267805 */ /* 0x000fe4000001ff00 */
[----:B------:R-:W-:-:S02]  /*46d0*/  LEA R17, P6, R53, R2, 0x1 ;  /* 0x0000000235117211 */ /* 0x000fc400078c08ff */
[-C--:B------:R-:W-:Y:S02]  /*46e0*/  LEA.HI.X.SX32 R177, R41, R3.reuse, 0x1, P1 ;  /* 0x0000000329b17211 */ /* 0x080fe400008f0eff */
[----:B------:R-:W-:Y:S02]  /*46f0*/  CS2R R40, SRZ ;  /* 0x0000000000287805 */ /* 0x000fe4000001ff00 */
[-C--:B------:R-:W-:Y:S02]  /*4700*/  LEA.HI.X.SX32 R178, R43, R3.reuse, 0x1, P2 ;  /* 0x000000032bb27211 */ /* 0x080fe400010f0eff */
[-C--:B------:R-:W-:Y:S02]  /*4710*/  LEA.HI.X.SX32 R179, R47, R3.reuse, 0x1, P3 ;  /* 0x000000032fb37211 */ /* 0x080fe400018f0eff */
[----:B------:R-:W-:Y:S02]  /*4720*/  CS2R R46, SRZ ;  /* 0x00000000002e7805 */ /* 0x000fe4000001ff00 */
[----:B------:R-:W-:-:S02]  /*4730*/  LEA.HI.X.SX32 R183, R49, R3, 0x1, P4 ;  /* 0x0000000331b77211 */ /* 0x000fc400020f0eff */
[----:B------:R-:W-:Y:S02]  /*4740*/  CS2R R48, SRZ ;  /* 0x0000000000307805 */ /* 0x000fe4000001ff00 */
[----:B------:R-:W-:Y:S02]  /*4750*/  LEA.HI.X.SX32 R180, R51, R3, 0x1, P5 ;  /* 0x0000000333b47211 */ /* 0x000fe400028f0eff */
[----:B------:R-:W-:Y:S02]  /*4760*/  CS2R R50, SRZ ;  /* 0x0000000000327805 */ /* 0x000fe4000001ff00 */
[-C--:B------:R-:W-:Y:S02]  /*4770*/  LEA R6, P1, R55, R2.reuse, 0x1 ;  /* 0x0000000237067211 */ /* 0x080fe400078208ff */
[-C--:B------:R-:W-:Y:S02]  /*4780*/  LEA R7, P2, R182, R2.reuse, 0x1 ;  /* 0x00000002b6077211 */ /* 0x080fe400078408ff */
[----:B------:R-:W-:-:S02]  /*4790*/  LEA R8, P3, R184, R2, 0x1 ;  /* 0x00000002b8087211 */ /* 0x000fc400078608ff */
[-C--:B------:R-:W-:Y:S02]  /*47a0*/  LEA R223, P4, R80, R2.reuse, 0x1 ;  /* 0x0000000250df7211 */ /* 0x080fe400078808ff */
[-C--:B------:R-:W-:Y:S02]  /*47b0*/  LEA R224, P5, R82, R2.reuse, 0x1 ;  /* 0x0000000252e07211 */ /* 0x080fe400078a08ff */
[-C--:B------:R-:W-:Y:S02]  /*47c0*/  LEA.HI.X.SX32 R181, R53, R3.reuse, 0x1, P6 ;  /* 0x0000000335b57211 */ /* 0x080fe400030f0eff */
[----:B------:R-:W-:Y:S02]  /*47d0*/  CS2R R52, SRZ ;  /* 0x0000000000347805 */ /* 0x000fe4000001ff00 */
[----:B------:R-:W-:Y:S02]  /*47e0*/  LEA R225, P6, R84, R2, 0x1 ;  /* 0x0000000254e17211 */ /* 0x000fe400078c08ff */
[----:B------:R-:W-:-:S02]  /*47f0*/  LEA.HI.X.SX32 R185, R55, R3, 0x1, P1 ;  /* 0x0000000337b97211 */ /* 0x000fc400008f0eff */
[----:B------:R-:W-:Y:S02]  /*4800*/  CS2R R54, SRZ ;  /* 0x0000000000367805 */ /* 0x000fe4000001ff00 */
[-C--:B------:R-:W-:Y:S02]  /*4810*/  LEA.HI.X.SX32 R182, R182, R3.reuse, 0x1, P2 ;  /* 0x00000003b6b67211 */ /* 0x080fe400010f0eff */
[-C--:B------:R-:W-:Y:S02]  /*4820*/  LEA.HI.X.SX32 R184, R184, R3.reuse, 0x1, P3 ;  /* 0x00000003b8b87211 */ /* 0x080fe400018f0eff */
[-C--:B------:R-:W-:Y:S02]  /*4830*/  LEA.HI.X.SX32 R80, R80, R3.reuse, 0x1, P4 ;  /* 0x0000000350507211 */ /* 0x080fe400020f0eff */
[----:B------:R-:W-:Y:S02]  /*4840*/  LEA.HI.X.SX32 R82, R82, R3, 0x1, P5 ;  /* 0x0000000352527211 */ /* 0x000fe400028f0eff */
        /* <DEDUP_REMOVED lines=28> */
[----:B------:R-:W-:Y:S02]  /*4a10*/  LEA R239, P5, R97, R2, 0x1 ;  /* 0x0000000261ef7211 */ /* 0x000fe400078a08ff */
[----:B------:R-:W-:Y:S02]  /*4a20*/  LEA.HI R2, R90, 0xe, RZ, 0x1a ;  /* 0x0000000e5a027811 */ /* 0x000fe400078fd0ff */
[----:B------:R-:W-:-:S02]  /*4a30*/  LOP3.LUT R85, R0, 0x78, RZ, 0xfc, !PT ;  /* 0x0000007800557812 */ /* 0x000fc400078efcff */
[-C--:B------:R-:W-:Y:S01]  /*4a40*/  LEA.HI.X.SX32 R213, R89, R3.reuse, 0x1, P6 ;  /* 0x0000000359d57211 */ /* 0x080fe200030f0eff */
[----:B------:R-:W-:Y:S01]  /*4a50*/  IMAD R2, R2, UR41, RZ ;  /* 0x0000002902027c24 */ /* 0x000fe2000f8e02ff */
        /* <DEDUP_REMOVED lines=8> */
[----:B------:R-:W-:Y:S01]  /*4ae0*/  LEA.HI.X.SX32 R218, R97, R3, 0x1, P5 ;  /* 0x0000000361da7211 */ /* 0x000fe200028f0eff */
[----:B------:R-:W-:Y:S01]  /*4af0*/  IMAD R2, R124, UR41, RZ ;  /* 0x000000297c027c24 */ /* 0x000fe2000f8e02ff */
[----:B------:R-:W-:Y:S01]  /*4b00*/  LOP3.LUT R89, R0, 0x7c, RZ, 0xfc, !PT ;  /* 0x0000007c00597812 */ /* 0x000fe200078efcff */
[----:B------:R-:W-:Y:S01]  /*4b10*/  IMAD R2, R122, UR41, RZ ;  /* 0x000000297a027c24 */ /* 0x000fe2000f8e02ff */
[----:B------:R-:W-:Y:S01]  /*4b20*/  LEA.HI R3, R90, 0x1e, RZ, 0x1a ;  /* 0x0000001e5a037811 */ /* 0x000fe200078fd0ff */
[----:B------:R-:W-:Y:S01]  /*4b30*/  IMAD R2, R120, UR41, RZ ;  /* 0x0000002978027c24 */ /* 0x000fe2000f8e02ff */
[----:B------:R-:W-:Y:S01]  /*4b40*/  LOP3.LUT R87, R0, 0x7a, RZ, 0xfc, !PT ;  /* 0x0000007a00577812 */ /* 0x000fe200078efcff */
[----:B------:R-:W-:Y:S01]  /*4b50*/  IMAD R78, R89, UR41, RZ ;  /* 0x00000029594e7c24 */ /* 0x000fe2000f8e02ff */
[C---:B------:R-:W-:Y:S01]  /*4b60*/  LEA.HI R79, R90.reuse, 0x3e, RZ, 0x1a ;  /* 0x0000003e5a4f7811 */ /* 0x040fe200078fd0ff */
[----:B------:R-:W-:Y:S01]  /*4b70*/  IMAD R3, R3, UR41, RZ ;  /* 0x0000002903037c24 */ /* 0x000fe2000f8e02ff */
[----:B------:R-:W-:Y:S01]  /*4b80*/  LEA.HI R81, R90, 0x4e, RZ, 0x1a ;  /* 0x0000004e5a517811 */ /* 0x000fe200078fd0ff */
[----:B------:R-:W-:Y:S01]  /*4b90*/  IMAD R78, R139, UR41, RZ ;  /* 0x000000298b4e7c24 */ /* 0x000fe2000f8e02ff */
[----:B------:R-:W-:Y:S01]  /*4ba0*/  LOP3.LUT R97, R0, 0x12, RZ, 0xfc, !PT ;  /* 0x0000001200617812 */ /* 0x000fe200078efcff */
[----:B------:R-:W-:Y:S01]  /*4bb0*/  IMAD R3, R87, UR41, RZ ;  /* 0x0000002957037c24 */ /* 0x000fe2000f8e02ff */
[----:B------:R-:W-:Y:S01]  /*4bc0*/  LEA.HI R83, R90, 0x5e, RZ, 0x1a ;  /* 0x0000005e5a537811 */ /* 0x000fe200078fd0ff */
[----:B------:R-:W-:Y:S01]  /*4bd0*/  IMAD R78, R133, UR41, RZ ;  /* 0x00000029854e7c24 */ /* 0x000fe2000f8e02ff */
[----:B------:R-:W-:Y:S01]  /*4be0*/  LOP3.LUT R93, R0, 0x8, RZ, 0xfc, !PT ;  /* 0x00000008005d7812 */ /* 0x000fe200078efcff */
[----:B------:R-:W-:Y:S01]  /*4bf0*/  IMAD R3, R140, UR9, RZ ;  /* 0x000000098c037c24 */ /* 0x000fe2000f8e02ff */
[----:B------:R-:W-:Y:S01]  /*4c00*/  UIADD3 UR9, UP0, UR10, 0x2, URZ ;  /* 0x000000020a097890 */ /* 0x000fe2000ff1e03f */
[----:B------:R-:W-:Y:S01]  /*4c10*/  IMAD R78, R127, UR41, RZ ;  /* 0x000000297f4e7c24 */ /* 0x000fe2000f8e02ff */
[C---:B------:R-:W-:Y:S01]  /*4c20*/  LOP3.LUT R95, R0.reuse, 0xc, RZ, 0xfc, !PT ;  /* 0x0000000c005f7812 */ /* 0x040fe200078efcff */
[----:B------:R-:W-:Y:S01]  /*4c30*/  IMAD R78, R123, UR41, RZ ;  /* 0x000000297b4e7c24 */ /* 0x000fe2000f8e02ff */
[----:B------:R-:W-:Y:S01]  /*4c40*/  UIADD3.X UR11, UR5, 0x40000040, URZ, UP0, !UPT ;  /* 0x40000040050b7890 */ /* 0x000fe200087fe43f */
[----:B------:R-:W-:Y:S01]  /*4c50*/  IMAD R79, R79, UR41, RZ ;  /* 0x000000294f4f7c24 */ /* 0x000fe2000f8e02ff */
[C---:B------:R-:W-:Y:S01]  /*4c60*/  LOP3.LUT R90, R0.reuse, 0x2, RZ, 0xfc, !PT ;  /* 0x00000002005a7812 */ /* 0x040fe200078efcff */
[----:B------:R-:W-:Y:S01]  /*4c70*/  IMAD R78, R121, UR41, RZ ;  /* 0x00000029794e7c24 */ /* 0x000fe2000f8e02ff */
[----:B------:R-:W-:Y:S01]  /*4c80*/  LOP3.LUT R91, R0, 0x4, RZ, 0xfc, !PT ;  /* 0x00000004005b7812 */ /* 0x000fe200078efcff */
[----:B------:R-:W-:Y:S01]  /*4c90*/  IMAD R2, R117, UR41, RZ ;  /* 0x0000002975027c24 */ /* 0x000fe2000f8e02ff */
[----:B------:R-:W-:Y:S01]  /*4ca0*/  CS2R R42, SRZ ;  /* 0x00000000002a7805 */ /* 0x000fe2000001ff00 */
[----:B------:R-:W-:Y:S01]  /*4cb0*/  IMAD R79, R137, UR41, RZ ;  /* 0x00000029894f7c24 */ /* 0x000fe2000f8e02ff */
[----:B------:R-:W-:Y:S01]  /*4cc0*/  UMOV UR5, UR7 ;  /* 0x0000000700057c82 */ /* 0x000fe20008000000 */
[----:B------:R-:W-:Y:S01]  /*4cd0*/  IMAD R78, R118, UR41, RZ ;  /* 0x00000029764e7c24 */ /* 0x000fe2000f8e02ff */
[----:B------:R-:W-:Y:S01]  /*4ce0*/  UMOV UR6, UR9 ;  /* 0x0000000900067c82 */ /* 0x000fe20008000000 */
[----:B------:R-:W-:Y:S01]  /*4cf0*/  IMAD R2, R116, UR41, RZ ;  /* 0x0000002974027c24 */ /* 0x000fe2000f8e02ff */
[----:B------:R-:W-:Y:S01]  /*4d00*/  UMOV UR7, UR11 ;  /* 0x0000000b00077c82 */ /* 0x000fe20008000000 */
[----:B------:R-:W-:Y:S01]  /*4d10*/  IMAD R79, R131, UR41, RZ ;  /* 0x00000029834f7c24 */ /* 0x000fe2000f8e02ff */
[----:B------:R-:W-:Y:S01]  /*4d20*/  UIADD3.64 UR16, UR4, 0x80, URZ ;  /* 0x0000008004107897 */ /* 0x000fe2000fffe03f */
        /* <DEDUP_REMOVED lines=9> */
[----:B------:R-:W-:Y:S01]  /*4dc0*/  SHF.R.S32.HI R2, RZ, 0x1f, R3 ;  /* 0x0000001fff027819 */ /* 0x000fe20000011403 */
[----:B------:R-:W-:Y:S01]  /*4dd0*/  IMAD R81, R81, UR41, RZ ;  /* 0x0000002951517c24 */ /* 0x000fe2000f8e02ff */
[----:B------:R-:W-:Y:S01]  /*4de0*/  UIADD3.64 UR36, UR4, 0x300, URZ ;  /* 0x0000030004247897 */ /* 0x000fe2000fffe03f */
[----:B------:R-:W-:Y:S01]  /*4df0*/  IMAD R79, R119, UR41, RZ ;  /* 0x00000029774f7c24 */ /* 0x000fe2000f8e02ff */
[----:B------:R-:W-:Y:S01]  /*4e00*/  SHF.L.U64.HI R2, R3, 0x1, R2 ;  /* 0x0000000103027819 */ /* 0x000fe20000010202 */
        /* <DEDUP_REMOVED lines=12> */
[----:B------:R-:W-:-:S02]  /*4ed0*/  IMAD R78, R105, UR41, RZ ;  /* 0x00000029694e7c24 */ /* 0x000fc4000f8e02ff */
[----:B------:R-:W-:Y:S02]  /*4ee0*/  IMAD R81, R104, UR41, RZ ;  /* 0x0000002968517c24 */ /* 0x000fe4000f8e02ff */
[----:B------:R-:W-:Y:S02]  /*4ef0*/  IMAD R79, R103, UR41, RZ ;  /* 0x00000029674f7c24 */ /* 0x000fe4000f8e02ff */
[----:B------:R-:W-:Y:S02]  /*4f00*/  IMAD R78, R102, UR41, RZ ;  /* 0x00000029664e7c24 */ /* 0x000fe4000f8e02ff */
[----:B------:R-:W-:Y:S02]  /*4f10*/  IMAD R81, R101, UR41, RZ ;  /* 0x0000002965517c24 */ /* 0x000fe4000f8e02ff */
[----:B------:R-:W-:Y:S02]  /*4f20*/  IMAD R79, R100, UR41, RZ ;  /* 0x00000029644f7c24 */ /* 0x000fe4000f8e02ff */
[----:B------:R-:W-:-:S02]  /*4f30*/  IMAD R78, R99, UR41, RZ ;  /* 0x00000029634e7c24 */ /* 0x000fc4000f8e02ff */
[----:B------:R-:W-:Y:S02]  /*4f40*/  IMAD.SHL.U32 R3, R3, 0x2, RZ ;  /* 0x0000000203037824 */ /* 0x000fe400078e00ff */
[----:B------:R-:W-:Y:S02]  /*4f50*/  IMAD R81, R98, UR41, RZ ;  /* 0x0000002962517c24 */ /* 0x000fe4000f8e02ff */
[----:B------:R-:W-:Y:S02]  /*4f60*/  IMAD R79, R97, UR41, RZ ;  /* 0x00000029614f7c24 */ /* 0x000fe4000f8e02ff */
[----:B------:R-:W-:Y:S02]  /*4f70*/  IMAD R78, R96, UR41, RZ ;  /* 0x00000029604e7c24 */ /* 0x000fe4000f8e02ff */
[----:B------:R-:W-:Y:S02]  /*4f80*/  IMAD R81, R95, UR41, RZ ;  /* 0x000000295f517c24 */ /* 0x000fe4000f8e02ff */
[----:B------:R-:W-:-:S02]  /*4f90*/  IMAD R79, R94, UR41, RZ ;  /* 0x000000295e4f7c24 */ /* 0x000fc4000f8e02ff */
[----:B------:R-:W-:Y:S02]  /*4fa0*/  IMAD R78, R93, UR41, RZ ;  /* 0x000000295d4e7c24 */ /* 0x000fe4000f8e02ff */
[----:B------:R-:W-:Y:S02]  /*4fb0*/  IMAD R83, R83, UR41, RZ ;  /* 0x0000002953537c24 */ /* 0x000fe4000f8e02ff */
[----:B------:R-:W-:Y:S02]  /*4fc0*/  IMAD R81, R92, UR41, RZ ;  /* 0x000000295c517c24 */ /* 0x000fe4000f8e02ff */
[----:B------:R-:W-:Y:S02]  /*4fd0*/  IMAD R79, R91, UR41, RZ ;  /* 0x000000295b4f7c24 */ /* 0x000fe4000f8e02ff */
[----:B------:R-:W-:Y:S01]  /*4fe0*/  IMAD R78, R90, UR41, RZ ;  /* 0x000000295a4e7c24 */ /* 0x000fe2000f8e02ff */
[----:B------:R-:W-:-:S06]  /*4ff0*/  ULDC UR41, c[0x0][0x238] ;  /* 0x00008e0000297ab9 */ /* 0x000fcc0000000800 */
.L_x_1:
[C---:B------:R-:W-:Y:S01]  /*5000*/  LOP3.LUT R78, R0.reuse, 0x4, RZ, 0xfc, !PT ;  /* 0x00000004004e7812 */ /* 0x040fe200078efcff */
[----:B------:R-:W-:Y:S01]  /*5010*/  ULDC UR9, c[0x0][0x238] ;  /* 0x00008e0000097ab9 */ /* 0x000fe20000000800 */
[C---:B------:R-:W-:Y:S01]  /*5020*/  LOP3.LUT R92, R0.reuse, 0x4, RZ, 0xfc, !PT ;  /* 0x00000004005c7812 */ /* 0x040fe200078efcff */
[----:B------:R-:W-:Y:S01]  /*5030*/  ULDC UR11, c[0x0][0x238] ;  /* 0x00008e00000b7ab9 */ /* 0x000fe20000000800 */
[----:B------:R-:W-:Y:S01]  /*5040*/  LOP3.LUT R79, R0, 0x2, RZ, 0xfc, !PT ;  /* 0x00000002004f7812 */ /* 0x000fe200078efcff */
[----:B------:R-:W-:Y:S01]  /*5050*/  ULDC UR42, c[0x0][0x238] ;  /* 0x00008e00002a7ab9 */ /* 0x000fe20000000800 */
[----:B------:R-:W-:Y:S01]  /*5060*/  ISETP.GE.AND P4, PT, R78, UR40, PT ;  /* 0x000000284e007c0c */ /* 0x000fe2000bf86270 */
[----:B------:R-:W-:Y:S01]  /*5070*/  IMAD R92, R92, UR9, RZ ;  /* 0x000000095c5c7c24 */ /* 0x000fe2000f8e02ff */
[C---:B------:R-:W-:Y:S01]  /*5080*/  LOP3.LUT R90, R0.reuse, 0x2, RZ, 0xfc, !PT ;  /* 0x00000002005a7812 */ /* 0x040fe200078efcff */
[----:B------:R-:W-:Y:S01]  /*5090*/  IMAD R78, R0, UR42, RZ ;  /* 0x0000002a004e7c24 */ /* 0x000fe2000f8e02ff */
[----:B------:R-:W-:Y:S01]  /*50a0*/  ISETP.GE.AND P3, PT, R79, UR40, PT ;  /* 0x000000284f007c0c */ /* 0x000fe2000bf66270 */
[----:B------:R-:W-:Y:S01]  /*50b0*/  IMAD.WIDE R92, R92, 0x2, R76 ;  /* 0x000000025c5c7825 */ /* 0x000fe200078e024c */
[----:B------:R-:W-:Y:S01]  /*50c0*/  PRMT R87, RZ, 0x7610, R87 ;  /* 0x00007610ff577816 */ /* 0x000fe20000000057 */
[----:B------:R-:W-:Y:S01]  /*50d0*/  ULDC UR43, c[0x0][0x238] ;  /* 0x00008e00002b7ab9 */ /* 0x000fe20000000800 */
[----:B------:R-:W-:Y:S01]  /*50e0*/  ISETP.GE.AND P2, PT, R0, UR40, PT ;  /* 0x0000002800007c0c */ /* 0x000fe2000bf46270 */
[----:B------:R-:W-:Y:S01]  /*50f0*/  IMAD R90, R90, UR11, RZ ;  /* 0x0000000b5a5a7c24 */ /* 0x000fe2000f8e02ff */
[----:B------:R-:W-:Y:S01]  /*5100*/  LOP3.LUT R96, R0, 0x8, RZ, 0xfc, !PT ;  /* 0x0000000800607812 */ /* 0x000fe200078efcff */
[----:B------:R-:W-:Y:S01]  /*5110*/  IMAD.WIDE R78, R78, 0x2, R76 ;  /* 0x000000024e4e7825 */ /* 0x000fe200078e024c */
[----:B------:R-:W-:Y:S01]  /*5120*/  PRMT R101, RZ, 0x7610, R101 ;  /* 0x00007610ff657816 */ /* 0x000fe20000000065 */
[----:B------:R-:W2:Y:S01]  /*5130*/  @!P4 LDG.E.U16 R87, desc[UR14][R92.64] ;  /* 0x0000000e5c57c981 */ /* 0x000ea2000c1e1500 */
[----:B------:R-:W-:Y:S01]  /*5140*/  LOP3.LUT R95, R0, 0xa, RZ, 0xfc, !PT ;  /* 0x0000000a005f7812 */ /* 0x000fe200078efcff */
[----:B------:R-:W-:Y:S01]  /*5150*/  IMAD.WIDE R90, R90, 0x2, R76 ;  /* 0x000000025a5a7825 */ /* 0x000fe200078e024c */
[C---:B------:R-:W-:Y:S01]  /*5160*/  LOP3.LUT R94, R0.reuse, 0xc, RZ, 0xfc, !PT ;  /* 0x0000000c005e7812 */ /* 0x040fe200078efcff */
[----:B------:R-:W-:Y:S01]  /*5170*/  ULDC UR9, c[0x0][0x238] ;  /* 0x00008e0000097ab9 */ /* 0x000fe20000000800 */
[----:B------:R-:W-:Y:S01]  /*5180*/  LOP3.LUT R97, R0, 0x6, RZ, 0xfc, !PT ;  /* 0x0000000600617812 */ /* 0x000fe200078efcff */
[----:B------:R-:W-:Y:S01]  /*5190*/  ULDC UR42, c[0x0][0x238] ;  /* 0x00008e00002a7ab9 */ /* 0x000fe20000000800 */
[----:B------:R-:W-:Y:S01]  /*51a0*/  ISETP.GE.AND P4, PT, R96, UR40, PT ;  /* 0x0000002860007c0c */ /* 0x000fe2000bf86270 */
[----:B------:R0:W3:Y:S01]  /*51b0*/  @!P3 LDG.E.U16 R101, desc[UR14][R90.64] ;  /* 0x0000000e5a65b981 */ /* 0x0000e2000c1e1500 */
[----:B------:R-:W-:Y:S01]  /*51c0*/  ISETP.GE.AND P5, PT, R95, UR40, PT ;  /* 0x000000285f007c0c */ /* 0x000fe2000bfa6270 */
[----:B------:R-:W-:Y:S01]  /*51d0*/  ULDC UR11, c[0x0][0x238] ;  /* 0x00008e00000b7ab9 */ /* 0x000fe20000000800 */
[----:B------:R-:W-:Y:S01]  /*51e0*/  LOP3.LUT R96, R0, 0xc, RZ, 0xfc, !PT ;  /* 0x0000000c00607812 */ /* 0x000fe200078efcff */
[----:B------:R-:W1:Y:S01]  /*51f0*/  S2R R168, SR_TID.X ;  /* 0x0000000000a87919 */ /* 0x000e620000002100 */
[----:B------:R-:W-:-:S02]  /*5200*/  PRMT R122, RZ, 0x7610, R122 ;  /* 0x00007610ff7a7816 */ /* 0x000fc4000000007a */
[----:B------:R-:W-:Y:S02]  /*5210*/  ISETP.GE.AND P6, PT, R94, UR40, PT ;  /* 0x000000285e007c0c */ /* 0x000fe4000bfc6270 */
[C---:B------:R-:W-:Y:S02]  /*5220*/  LOP3.LUT R95, R0.reuse, 0x8, RZ, 0xfc, !PT ;  /* 0x00000008005f7812 */ /* 0x040fe400078efcff */
[----:B------:R-:W-:Y:S01]  /*5230*/  LOP3.LUT R94, R0, 0xa, RZ, 0xfc, !PT ;  /* 0x0000000a005e7812 */ /* 0x000fe200078efcff */
[----:B------:R-:W4:Y:S01]  /*5240*/  S2R R107, SR_TID.X ;  /* 0x00000000006b7919 */ /* 0x000f220000002100 */
[C---:B------:R-:W-:Y:S01]  /*5250*/  ISETP.GE.AND P3, PT, R97.reuse, UR40, PT ;  /* 0x0000002861007c0c */ /* 0x040fe2000bf66270 */
[----:B------:R-:W-:Y:S01]  /*5260*/  IMAD R97, R97, UR43, RZ ;  /* 0x0000002b61617c24 */ /* 0x000fe2000f8e02ff */
[----:B------:R-:W-:Y:S01]  /*5270*/  PRMT R99, RZ, 0x7610, R99 ;  /* 0x00007610ff637816 */ /* 0x000fe20000000063 */
[----:B------:R-:W-:Y:S01]  /*5280*/  IMAD R96, R96, UR9, RZ ;  /* 0x0000000960607c24 */ /* 0x000fe2000f8e02ff */
[----:B------:R5:W2:Y:S01]  /*5290*/  @!P2 LDG.E.U16 R122, desc[UR14][R78.64] ;  /* 0x0000000e4e7aa981 */ /* 0x000aa2000c1e1500 */
[----:B------:R-:W-:Y:S01]  /*52a0*/  IMAD R95, R95, UR42, RZ ;  /* 0x0000002a5f5f7c24 */ /* 0x000fe2000f8e02ff */
[----:B------:R-:W-:Y:S01]  /*52b0*/  PRMT R100, RZ, 0x7610, R100 ;  /* 0x00007610ff647816 */ /* 0x000fe20000000064 */
[----:B------:R-:W-:Y:S01]  /*52c0*/  IMAD R94, R94, UR11, RZ ;  /* 0x0000000b5e5e7c24 */ /* 0x000fe2000f8e02ff */
[----:B------:R-:W-:Y:S01]  /*52d0*/  PRMT R111, RZ, 0x7610, R111 ;  /* 0x00007610ff6f7816 */ /* 0x000fe2000000006f */
[--C-:B0-----:R-:W-:Y:S01]  /*52e0*/  IMAD.WIDE R90, R95, 0x2, R76.reuse ;  /* 0x000000025f5a7825 */ /* 0x101fe200078e024c */
[C---:B------:R-:W-:Y:S01]  /*52f0*/  LOP3.LUT R102, R0.reuse, 0x14, RZ, 0xfc, !PT ;  /* 0x0000001400667812 */ /* 0x040fe200078efcff */
[----:B------:R-:W-:Y:S01]  /*5300*/  ULDC UR11, c[0x0][0x238] ;  /* 0x00008e00000b7ab9 */ /* 0x000fe20000000800 */
[C---:B------:R-:W-:Y:S01]  /*5310*/  LOP3.LUT R103, R0.reuse, 0x12, RZ, 0xfc, !PT ;  /* 0x0000001200677812 */ /* 0x040fe200078efcff */
[----:B------:R-:W-:Y:S01]  /*5320*/  ULDC UR9, c[0x0][0x238] ;  /* 0x00008e0000097ab9 */ /* 0x000fe20000000800 */
[--C-:B-----5:R-:W-:Y:S01]  /*5330*/  IMAD.WIDE R78, R97, 0x2, R76.reuse ;  /* 0x00000002614e7825 */ /* 0x120fe200078e024c */
[----:B------:R-:W-:Y:S01]  /*5340*/  LOP3.LUT R106, R0, 0x10, RZ, 0xfc, !PT ;  /* 0x00000010006a7812 */ /* 0x000fe200078efcff */
[----:B------:R-:W5:Y:S01]  /*5350*/  @!P4 LDG.E.U16 R111, desc[UR14][R90.64] ;  /* 0x0000000e5a6fc981 */ /* 0x000f62000c1e1500 */
[----:B------:R-:W-:Y:S01]  /*5360*/  ULDC UR42, c[0x0][0x238] ;  /* 0x00008e00002a7ab9 */ /* 0x000fe20000000800 */
[----:B------:R-:W-:Y:S01]  /*5370*/  IMAD.WIDE R96, R96, 0x2, R76 ;  /* 0x0000000260607825 */ /* 0x000fe200078e024c */
[----:B------:R-:W-:Y:S01]  /*5380*/  PRMT R105, RZ, 0x7610, R105 ;  /* 0x00007610ff697816 */ /* 0x000fe20000000069 */
[----:B------:R-:W-:-:S02]  /*5390*/  ULDC UR43, c[0x0][0x238] ;  /* 0x00008e00002b7ab9 */ /* 0x000fc40000000800 */
[----:B------:R-:W-:Y:S01]  /*53a0*/  IMAD.WIDE R94, R94, 0x2, R76 ;  /* 0x000000025e5e7825 */ /* 0x000fe200078e024c */
[----:B------:R0:W3:Y:S01]  /*53b0*/  @!P6 LDG.E.U16 R99, desc[UR14][R96.64] ;  /* 0x0000000e6063e981 */ /* 0x0000e2000c1e1500 */
[----:B------:R-:W-:Y:S02]  /*53c0*/  ISETP.GE.AND P6, PT, R102, UR40, PT ;  /* 0x0000002866007c0c */ /* 0x000fe4000bfc6270 */
[----:B------:R-:W-:Y:S01]  /*53d0*/  PRMT R92, RZ, 0x7610, R92 ;  /* 0x00007610ff5c7816 */ /* 0x000fe2000000005c */
[----:B------:R1:W3:Y:S01]  /*53e0*/  @!P5 LDG.E.U16 R100, desc[UR14][R94.64] ;  /* 0x0000000e5e64d981 */ /* 0x0002e2000c1e1500 */
[C---:B------:R-:W-:Y:S01]  /*53f0*/  ISETP.GE.AND P5, PT, R103.reuse, UR40, PT ;  /* 0x0000002867007c0c */ /* 0x040fe2000bfa6270 */
[----:B------:R-:W-:Y:S01]  /*5400*/  IMAD R103, R103, UR11, RZ ;  /* 0x0000000b67677c24 */ /* 0x000fe2000f8e02ff */
[C---:B------:R-:W-:Y:S01]  /*5410*/  ISETP.GE.AND P4, PT, R106.reuse, UR40, PT ;  /* 0x000000286a007c0c */ /* 0x040fe2000bf86270 */
[----:B------:R-:W-:Y:S01]  /*5420*/  IMAD R106, R106, UR42, RZ ;  /* 0x0000002a6a6a7c24 */ /* 0x000fe2000f8e02ff */
[----:B----4-:R-:W-:Y:S01]  /*5430*/  LEA.HI R107, R107, 0xe, RZ, 0x1a ;  /* 0x0000000e6b6b7811 */ /* 0x010fe200078fd0ff */
[----:B------:R-:W-:Y:S01]  /*5440*/  IMAD R102, R102, UR9, RZ ;  /* 0x0000000966667c24 */ /* 0x000fe2000f8e02ff */
[----:B------:R4:W3:Y:S01]  /*5450*/  @!P3 LDG.E.U16 R92, desc[UR14][R78.64] ;  /* 0x0000000e4e5cb981 */ /* 0x0008e2000c1e1500 */
[----:B0-----:R-:W-:Y:S01]  /*5460*/  IMAD.WIDE R96, R103, 0x2, R76 ;  /* 0x0000000267607825 */ /* 0x001fe200078e024c */
[----:B-1----:R-:W-:Y:S01]  /*5470*/  LEA.HI R81, R168, 0xe, RZ, 0x1a ;  /* 0x0000000ea8517811 */ /* 0x002fe200078fd0ff */
[----:B------:R-:W-:Y:S01]  /*5480*/  ULDC UR9, c[0x0][0x238] ;  /* 0x00008e0000097ab9 */ /* 0x000fe20000000800 */
[----:B------:R-:W-:Y:S01]  /*5490*/  PRMT R110, RZ, 0x7610, R110 ;  /* 0x00007610ff6e7816 */ /* 0x000fe2000000006e */
[--C-:B------:R-:W-:Y:S01]  /*54a0*/  IMAD.WIDE R94, R106, 0x2, R76.reuse ;  /* 0x000000026a5e7825 */ /* 0x100fe200078e024c */
[----:B------:R-:W-:Y:S01]  /*54b0*/  LOP3.LUT R106, R0, 0x1c, RZ, 0xfc, !PT ;  /* 0x0000001c006a7812 */ /* 0x000fe200078efcff */
[----:B------:R-:W-:Y:S01]  /*54c0*/  ULDC UR42, c[0x0][0x238] ;  /* 0x00008e00002a7ab9 */ /* 0x000fe20000000800 */
[----:B------:R-:W-:Y:S01]  /*54d0*/  ISETP.GE.AND P0, PT, R81, UR40, PT ;  /* 0x0000002851007c0c */ /* 0x000fe2000bf06270 */
[----:B------:R-:W-:Y:S01]  /*54e0*/  IMAD.WIDE R102, R102, 0x2, R76 ;  /* 0x0000000266667825 */ /* 0x000fe200078e024c */
[----:B----4-:R-:W-:Y:S01]  /*54f0*/  PRMT R79, RZ, 0x7610, R79 ;  /* 0x00007610ff4f7816 */ /* 0x010fe2000000004f */
[----:B------:R0:W4:Y:S01]  /*5500*/  @!P4 LDG.E.U16 R110, desc[UR14][R94.64] ;  /* 0x0000000e5e6ec981 */ /* 0x000122000c1e1500 */
[----:B------:R-:W-:Y:S01]  /*5510*/  LOP3.LUT R112, R0, 0x18, RZ, 0xfc, !PT ;  /* 0x0000001800707812 */ /* 0x000fe200078efcff */
[----:B------:R-:W-:Y:S01]  /*5520*/  ULDC UR11, c[0x0][0x238] ;  /* 0x00008e00000b7ab9 */ /* 0x000fe20000000800 */
[----:B------:R-:W-:Y:S01]  /*5530*/  LEA.HI R83, R168, 0x1e, RZ, 0x1a ;  /* 0x0000001ea8537811 */ /* 0x000fe200078fd0ff */
[----:B------:R-:W3:Y:S01]  /*5540*/  @!P6 LDG.E.U16 R105, desc[UR14][R102.64] ;  /* 0x0000000e6669e981 */ /* 0x000ee2000c1e1500 */
[----:B------:R-:W-:Y:S01]  /*5550*/  ISETP.GE.AND P6, PT, R106, UR40, PT ;  /* 0x000000286a007c0c */ /* 0x000fe2000bfc6270 */
[----:B------:R-:W-:-:S02]  /*5560*/  IMAD R107, R107, UR43, RZ ;  /* 0x0000002b6b6b7c24 */ /* 0x000fc4000f8e02ff */
[----:B------:R1:W3:Y:S01]  /*5570*/  @!P5 LDG.E.U16 R79, desc[UR14][R96.64] ;  /* 0x0000000e604fd981 */ /* 0x0002e2000c1e1500 */
[----:B------:R-:W-:Y:S02]  /*5580*/  LEA.HI R81, R168, 0x2e, RZ, 0x1a ;  /* 0x0000002ea8517811 */ /* 0x000fe400078fd0ff */
[----:B------:R-:W-:Y:S01]  /*5590*/  ISETP.GE.AND P4, PT, R112, UR40, PT ;  /* 0x0000002870007c0c */ /* 0x000fe2000bf86270 */
[----:B------:R-:W1:Y:S01]  /*55a0*/  S2R R106, SR_TID.X ;  /* 0x00000000006a7919 */ /* 0x000e620000002100 */
[----:B------:R-:W-:Y:S01]  /*55b0*/  IMAD.WIDE R90, R107, 0x2, R76 ;  /* 0x000000026b5a7825 */ /* 0x000fe200078e024c */
[----:B------:R-:W-:Y:S01]  /*55c0*/  LOP3.LUT R107, R0, 0x1a, RZ, 0xfc, !PT ;  /* 0x0000001a006b7812 */ /* 0x000fe200078efcff */
[----:B------:R-:W-:Y:S01]  /*55d0*/  ULDC UR43, c[0x0][0x238] ;  /* 0x00008e00002b7ab9 */ /* 0x000fe20000000800 */
[----:B------:R-:W-:Y:S02]  /*55e0*/  ISETP.GE.AND P1, PT, R83, UR40, PT ;  /* 0x0000002853007c0c */ /* 0x000fe4000bf26270 */
[----:B------:R-:W-:-:S02]  /*55f0*/  ISETP.GE.AND P5, PT, R107, UR40, PT ;  /* 0x000000286b007c0c */ /* 0x000fc4000bfa6270 */
[----:B------:R-:W-:-:S05]  /*5600*/  LOP3.LUT R107, R0, 0x16, RZ, 0xfc, !PT ;  /* 0x00000016006b7812 */ /* 0x000fca00078efcff */
[----:B------:R-:W-:Y:S01]  /*5610*/  IMAD R107, R107, UR9, RZ ;  /* 0x000000096b6b7c24 */ /* 0x000fe2000f8e02ff */
[----:B------:R-:W-:Y:S01]  /*5620*/  ISETP.GE.AND P2, PT, R81, UR40, PT ;  /* 0x0000002851007c0c */ /* 0x000fe2000bf46270 */
[----:B------:R-:W-:Y:S02]  /*5630*/  ULDC UR9, c[0x0][0x238] ;  /* 0x00008e0000097ab9 */ /* 0x000fe40000000800 */
[----:B0-----:R-:W-:Y:S01]  /*5640*/  IMAD.WIDE R94, R107, 0x2, R76 ;  /* 0x000000026b5e7825 */ /* 0x001fe200078e024c */
[----:B------:R-:W-:Y:S02]  /*5650*/  LOP3.LUT R107, R0, 0x1a, RZ, 0xfc, !PT ;  /* 0x0000001a006b7812 */ /* 0x000fe400078efcff */
[----:B------:R-:W-:Y:S01]  /*5660*/  PRMT R93, RZ, 0x7610, R93 ;  /* 0x00007610ff5d7816 */ /* 0x000fe2000000005d */
[----:B------:R-:W-:Y:S01]  /*5670*/  IMAD R112, R112, UR43, RZ ;  /* 0x0000002b70707c24 */ /* 0x000fe2000f8e02ff */
[----:B------:R-:W-:Y:S01]  /*5680*/  LEA.HI R78, R168, 0x3e, RZ, 0x1a ;  /* 0x0000003ea84e7811 */ /* 0x000fe200078fd0ff */
[----:B------:R-:W-:Y:S01]  /*5690*/  IMAD R107, R107, UR42, RZ ;  /* 0x0000002a6b6b7c24 */ /* 0x000fe2000f8e02ff */
[----:B------:R-:W-:Y:S01]  /*56a0*/  LOP3.LUT R113, R0, 0x16, RZ, 0xfc, !PT ;  /* 0x0000001600717812 */ /* 0x000fe200078efcff */
[----:B-1----:R-:W-:Y:S01]  /*56b0*/  IMAD.WIDE R96, R112, 0x2, R76 ;  /* 0x0000000270607825 */ /* 0x002fe200078e024c */
[----:B------:R-:W-:Y:S01]  /*56c0*/  PRMT R109, RZ, 0x7610, R109 ;  /* 0x00007610ff6d7816 */ /* 0x000fe2000000006d */
[----:B------:R0:W3:Y:S01]  /*56d0*/  @!P0 LDG.E.U16 R93, desc[UR14][R90.64] ;  /* 0x0000000e5a5d8981 */ /* 0x0000e2000c1e1500 */
[----:B------:R-:W-:Y:S01]  /*56e0*/  LEA.HI R81, R106, 0x1e, RZ, 0x1a ;  /* 0x0000001e6a517811 */ /* 0x000fe200078fd0ff */
[----:B------:R-:W-:Y:S01]  /*56f0*/  IMAD.WIDE R102, R107, 0x2, R76 ;  /* 0x000000026b667825 */ /* 0x000fe200078e024c */
[----:B------:R-:W-:-:S02]  /*5700*/  LOP3.LUT R106, R0, 0x1c, RZ, 0xfc, !PT ;  /* 0x0000001c006a7812 */ /* 0x000fc400078efcff */
[----:B------:R-:W3:Y:S01]  /*5710*/  @!P4 LDG.E.U16 R109, desc[UR14][R96.64] ;  /* 0x0000000e606dc981 */ /* 0x000ee2000c1e1500 */
[----:B------:R-:W-:Y:S01]  /*5720*/  ISETP.GE.AND P3, PT, R78, UR40, PT ;  /* 0x000000284e007c0c */ /* 0x000fe2000bf66270 */
[----:B------:R-:W-:Y:S01]  /*5730*/  IMAD R81, R81, UR9, RZ ;  /* 0x0000000951517c24 */ /* 0x000fe2000f8e02ff */
[----:B------:R-:W-:Y:S01]  /*5740*/  PRMT R83, RZ, 0x7610, R83 ;  /* 0x00007610ff537816 */ /* 0x000fe20000000053 */
[----:B------:R-:W-:Y:S01]  /*5750*/  IMAD R106, R106, UR11, RZ ;  /* 0x0000000b6a6a7c24 */ /* 0x000fe2000f8e02ff */
[----:B------:R-:W-:Y:S01]  /*5760*/  ISETP.GE.AND P0, PT, R113, UR40, PT ;  /* 0x0000002871007c0c */ /* 0x000fe2000bf06270 */
[----:B------:R-:W-:Y:S01]  /*5770*/  IMAD.WIDE R112, R81, 0x2, R76 ;  /* 0x0000000251707825 */ /* 0x000fe200078e024c */
[----:B------:R-:W-:Y:S01]  /*5780*/  PRMT R78, RZ, 0x7610, R78 ;  /* 0x00007610ff4e7816 */ /* 0x000fe2000000004e */
[----:B------:R-:W-:Y:S01]  /*5790*/  ULDC UR11, c[0x0][0x238] ;  /* 0x00008e00000b7ab9 */ /* 0x000fe20000000800 */
[----:B------:R-:W-:Y:S01]  /*57a0*/  PRMT R104, RZ, 0x7610, R104 ;  /* 0x00007610ff687816 */ /* 0x000fe20000000068 */
[----:B------:R-:W-:Y:S01]  /*57b0*/  IMAD.WIDE R106, R106, 0x2, R76 ;  /* 0x000000026a6a7825 */ /* 0x000fe200078e024c */
[C---:B------:R-:W-:Y:S01]  /*57c0*/  LOP3.LUT R115, R0.reuse, 0x22, RZ, 0xfc, !PT ;  /* 0x0000002200737812 */ /* 0x040fe200078efcff */
[----:B------:R-:W3:Y:S01]  /*57d0*/  @!P5 LDG.E.U16 R83, desc[UR14][R102.64] ;  /* 0x0000000e6653d981 */ /* 0x000ee2000c1e1500 */
[C---:B------:R-:W-:Y:S01]  /*57e0*/  LOP3.LUT R114, R0.reuse, 0x24, RZ, 0xfc, !PT ;  /* 0x0000002400727812 */ /* 0x040fe200078efcff */
[----:B------:R-:W-:Y:S01]  /*57f0*/  ULDC UR9, c[0x0][0x238] ;  /* 0x00008e0000097ab9 */ /* 0x000fe20000000800 */
[C---:B------:R-:W-:Y:S01]  /*5800*/  LOP3.LUT R116, R0.reuse, 0x20, RZ, 0xfc, !PT ;  /* 0x0000002000747812 */ /* 0x040fe200078efcff */
[----:B------:R1:W3:Y:S01]  /*5810*/  @!P1 LDG.E.U16 R78, desc[UR14][R112.64] ;  /* 0x0000000e704e9981 */ /* 0x0002e2000c1e1500 */
[----:B------:R-:W-:Y:S01]  /*5820*/  LOP3.LUT R81, R0, 0x26, RZ, 0xfc, !PT ;  /* 0x0000002600517812 */ /* 0x000fe200078efcff */
[----:B------:R-:W-:Y:S01]  /*5830*/  ULDC UR42, c[0x0][0x238] ;  /* 0x00008e00002a7ab9 */ /* 0x000fe20000000800 */
[----:B------:R-:W-:Y:S01]  /*5840*/  ISETP.GE.AND P4, PT, R115, UR40, PT ;  /* 0x0000002873007c0c */ /* 0x000fe2000bf86270 */
[----:B------:R1:W3:Y:S01]  /*5850*/  @!P6 LDG.E.U16 R104, desc[UR14][R106.64] ;  /* 0x0000000e6a68e981 */ /* 0x0002e2000c1e1500 */
[----:B------:R-:W-:Y:S01]  /*5860*/  ISETP.GE.AND P5, PT, R114, UR40, PT ;  /* 0x0000002872007c0c */ /* 0x000fe2000bfa6270 */
[----:B------:R-:W-:Y:S01]  /*5870*/  ULDC UR43, c[0x0][0x238] ;  /* 0x00008e00002b7ab9 */ /* 0x000fe20000000800 */
[----:B------:R-:W-:-:S02]  /*5880*/  LOP3.LUT R115, R0, 0x24, RZ, 0xfc, !PT ;  /* 0x0000002400737812 */ /* 0x000fc400078efcff */
[----:B------:R-:W-:Y:S02]  /*5890*/  ISETP.GE.AND P1, PT, R116, UR40, PT ;  /* 0x0000002874007c0c */ /* 0x000fe4000bf26270 */
[C---:B------:R-:W-:Y:S02]  /*58a0*/  LOP3.LUT R114, R0.reuse, 0x26, RZ, 0xfc, !PT ;  /* 0x0000002600727812 */ /* 0x040fe400078efcff */
[----:B------:R-:W-:Y:S02]  /*58b0*/  ISETP.GE.AND P6, PT, R81, UR40, PT ;  /* 0x0000002851007c0c */ /* 0x000fe4000bfc6270 */
[----:B------:R-:W-:Y:S01]  /*58c0*/  LOP3.LUT R116, R0, 0x22, RZ, 0xfc, !PT ;  /* 0x0000002200747812 */ /* 0x000fe200078efcff */
[----:B------:R-:W-:Y:S01]  /*58d0*/  IMAD R115, R115, UR11, RZ ;  /* 0x0000000b73737c24 */ /* 0x000fe2000f8e02ff */
[----:B0-----:R-:W-:Y:S01]  /*58e0*/  PRMT R90, RZ, 0x7610, R90 ;  /* 0x00007610ff5a7816 */ /* 0x001fe2000000005a */
[----:B------:R-:W-:Y:S01]  /*58f0*/  IMAD R114, R114, UR9, RZ ;  /* 0x0000000972727c24 */ /* 0x000fe2000f8e02ff */
[----:B------:R-:W-:Y:S01]  /*5900*/  LOP3.LUT R117, R0, 0x20, RZ, 0xfc, !PT ;  /* 0x0000002000757812 */ /* 0x000fe200078efcff */
[----:B------:R-:W-:Y:S01]  /*5910*/  IMAD R116, R116, UR42, RZ ;  /* 0x0000002a74747c24 */ /* 0x000fe2000f8e02ff */
[----:B------:R-:W-:Y:S01]  /*5920*/  PRMT R108, RZ, 0x7610, R108 ;  /* 0x00007610ff6c7816 */ /* 0x000fe2000000006c */
[----:B-1----:R-:W-:Y:S01]  /*5930*/  IMAD.WIDE R112, R115, 0x2, R76 ;  /* 0x0000000273707825 */ /* 0x002fe200078e024c */
[----:B------:R-:W-:Y:S01]  /*5940*/  ULDC UR9, c[0x0][0x238] ;  /* 0x00008e0000097ab9 */ /* 0x000fe20000000800 */
[----:B------:R-:W-:Y:S01]  /*5950*/  PRMT R91, RZ, 0x7610, R91 ;  /* 0x00007610ff5b7816 */ /* 0x000fe2000000005b */
[----:B------:R-:W-:Y:S01]  /*5960*/  ULDC UR42, c[0x0][0x238] ;  /* 0x00008e00002a7ab9 */ /* 0x000fe20000000800 */
[----:B------:R-:W-:Y:S01]  /*5970*/  IMAD.WIDE R114, R114, 0x2, R76 ;  /* 0x0000000272727825 */ /* 0x000fe200078e024c */
[----:B------:R-:W-:Y:S01]  /*5980*/  LOP3.LUT R119, R0, 0x28, RZ, 0xfc, !PT ;  /* 0x0000002800777812 */ /* 0x000fe200078efcff */
[----:B------:R-:W-:-:S02]  /*5990*/  ULDC UR11, c[0x0][0x238] ;  /* 0x00008e00000b7ab9 */ /* 0x000fc40000000800 */
[--C-:B------:R-:W-:Y:S01]  /*59a0*/  IMAD.WIDE R106, R116, 0x2, R76.reuse ;  /* 0x00000002746a7825 */ /* 0x100fe200078e024c */
[----:B------:R-:W-:Y:S01]  /*59b0*/  LOP3.LUT R116, R0, 0x30, RZ, 0xfc, !PT ;  /* 0x0000003000747812 */ /* 0x000fe200078efcff */
[----:B------:R-:W3:Y:S02]  /*59c0*/  @!P6 LDG.E.U16 R90, desc[UR14][R114.64] ;  /* 0x0000000e725ae981 */ /* 0x000ee4000c1e1500 */
[----:B------:R-:W-:Y:S01]  /*59d0*/  IMAD R117, R117, UR43, RZ ;  /* 0x0000002b75757c24 */ /* 0x000fe2000f8e02ff */
[----:B------:R-:W-:Y:S01]  /*59e0*/  ISETP.GE.AND P6, PT, R116, UR40, PT ;  /* 0x0000002874007c0c */ /* 0x000fe2000bfc6270 */
[----:B------:R0:W3:Y:S01]  /*59f0*/  @!P0 LDG.E.U16 R91, desc[UR14][R94.64] ;  /* 0x0000000e5e5b8981 */ /* 0x0000e2000c1e1500 */
[----:B------:R-:W-:Y:S01]  /*5a00*/  LOP3.LUT R116, R0, 0x28, RZ, 0xfc, !PT ;  /* 0x0000002800747812 */ /* 0x000fe200078efcff */
[----:B------:R-:W-:Y:S01]  /*5a10*/  IMAD.WIDE R96, R117, 0x2, R76 ;  /* 0x0000000275607825 */ /* 0x000fe200078e024c */
[----:B------:R-:W-:Y:S01]  /*5a20*/  PRMT R103, RZ, 0x7610, R103 ;  /* 0x00007610ff677816 */ /* 0x000fe20000000067 */
[----:B------:R-:W-:-:S02]  /*5a30*/  ULDC UR43, c[0x0][0x238] ;  /* 0x00008e00002b7ab9 */ /* 0x000fc40000000800 */
[----:B------:R-:W-:Y:S01]  /*5a40*/  IMAD R116, R116, UR9, RZ ;  /* 0x0000000974747c24 */ /* 0x000fe2000f8e02ff */
[----:B------:R1:W3:Y:S01]  /*5a50*/  @!P1 LDG.E.U16 R108, desc[UR14][R96.64] ;  /* 0x0000000e606c9981 */ /* 0x0002e2000c1e1500 */
[----:B0-----:R-:W-:-:S03]  /*5a60*/  PRMT R95, RZ, 0x7610, R95 ;  /* 0x00007610ff5f7816 */ /* 0x001fc6000000005f */
[----:B------:R-:W3:Y:S01]  /*5a70*/  @!P5 LDG.E.U16 R103, desc[UR14][R112.64] ;  /* 0x0000000e7067d981 */ /* 0x000ee2000c1e1500 */
[----:B------:R-:W-:Y:S01]  /*5a80*/  LOP3.LUT R118, R0, 0x2a, RZ, 0xfc, !PT ;  /* 0x0000002a00767812 */ /* 0x000fe200078efcff */
[----:B------:R-:W-:Y:S01]  /*5a90*/  ULDC UR9, c[0x0][0x238] ;  /* 0x00008e0000097ab9 */ /* 0x000fe20000000800 */
[----:B-1----:R-:W-:Y:S01]  /*5aa0*/  IMAD.WIDE R96, R116, 0x2, R76 ;  /* 0x0000000274607825 */ /* 0x002fe200078e024c */
[C---:B------:R-:W-:Y:S01]  /*5ab0*/  LOP3.LUT R117, R0.reuse, 0x2c, RZ, 0xfc, !PT ;  /* 0x0000002c00757812 */ /* 0x040fe200078efcff */
[----:B------:R-:W0:Y:S01]  /*5ac0*/  S2R R116, SR_TID.X ;  /* 0x0000000000747919 */ /* 0x000e220000002100 */
[----:B------:R-:W-:Y:S02]  /*5ad0*/  ISETP.GE.AND P1, PT, R119, UR40, PT ;  /* 0x0000002877007c0c */ /* 0x000fe4000bf26270 */
[----:B------:R-:W-:Y:S01]  /*5ae0*/  LOP3.LUT R119, R0, 0x2a, RZ, 0xfc, !PT ;  /* 0x0000002a00777812 */ /* 0x000fe200078efcff */
[----:B------:R1:W3:Y:S01]  /*5af0*/  @!P4 LDG.E.U16 R95, desc[UR14][R106.64] ;  /* 0x0000000e6a5fc981 */ /* 0x0002e2000c1e1500 */
[----:B------:R-:W-:-:S02]  /*5b00*/  ISETP.GE.AND P4, PT, R118, UR40, PT ;  /* 0x0000002876007c0c */ /* 0x000fc4000bf86270 */
[----:B------:R-:W-:Y:S02]  /*5b10*/  ISETP.GE.AND P5, PT, R117, UR40, PT ;  /* 0x0000002875007c0c */ /* 0x000fe4000bfa6270 */
[C---:B------:R-:W-:Y:S01]  /*5b20*/  LOP3.LUT R118, R0.reuse, 0x30, RZ, 0xfc, !PT ;  /* 0x0000003000767812 */ /* 0x040fe200078efcff */
[----:B------:R-:W-:Y:S01]  /*5b30*/  IMAD R119, R119, UR43, RZ ;  /* 0x0000002b77777c24 */ /* 0x000fe2000f8e02ff */
[----:B------:R-:W-:Y:S01]  /*5b40*/  PRMT R94, RZ, 0x7610, R94 ;  /* 0x00007610ff5e7816 */ /* 0x000fe2000000005e */
[----:B------:R-:W-:Y:S01]  /*5b50*/  IMAD R117, R117, UR42, RZ ;  /* 0x0000002a75757c24 */ /* 0x000fe2000f8e02ff */
[----:B------:R-:W-:Y:S02]  /*5b60*/  LOP3.LUT R120, R0, 0x32, RZ, 0xfc, !PT ;  /* 0x0000003200787812 */ /* 0x000fe400078efcff */
[----:B-1----:R-:W-:Y:S01]  /*5b70*/  PRMT R107, RZ, 0x7610, R107 ;  /* 0x00007610ff6b7816 */ /* 0x002fe2000000006b */
[----:B------:R-:W-:Y:S01]  /*5b80*/  IMAD R118, R118, UR9, RZ ;  /* 0x0000000976767c24 */ /* 0x000fe2000f8e02ff */
[----:B------:R-:W-:Y:S01]  /*5b90*/  PRMT R98, RZ, 0x7610, R98 ;  /* 0x00007610ff627816 */ /* 0x000fe20000000062 */
[----:B------:R-:W-:Y:S01]  /*5ba0*/  IMAD.WIDE R112, R119, 0x2, R76 ;  /* 0x0000000277707825 */ /* 0x000fe200078e024c */
[----:B------:R-:W-:Y:S01]  /*5bb0*/  PRMT R106, RZ, 0x7610, R106 ;  /* 0x00007610ff6a7816 */ /* 0x000fe2000000006a */
[----:B------:R-:W-:Y:S01]  /*5bc0*/  ULDC UR43, c[0x0][0x238] ;  /* 0x00008e00002b7ab9 */ /* 0x000fe20000000800 */
[----:B------:R1:W3:Y:S01]  /*5bd0*/  @!P1 LDG.E.U16 R107, desc[UR14][R96.64] ;  /* 0x0000000e606b9981 */ /* 0x0002e2000c1e1500 */
[--C-:B------:R-:W-:Y:S01]  /*5be0*/  IMAD.WIDE R114, R117, 0x2, R76.reuse ;  /* 0x0000000275727825 */ /* 0x100fe200078e024c */
[----:B------:R-:W-:Y:S01]  /*5bf0*/  LOP3.LUT R156, R0, 0x36, RZ, 0xfc, !PT ;  /* 0x00000036009c7812 */ /* 0x000fe200078efcff */
[----:B------:R-:W-:Y:S01]  /*5c00*/  ULDC UR9, c[0x0][0x238] ;  /* 0x00008e0000097ab9 */ /* 0x000fe20000000800 */
[----:B------:R-:W-:Y:S01]  /*5c10*/  ISETP.GE.AND P1, PT, R120, UR40, PT ;  /* 0x0000002878007c0c */ /* 0x000fe2000bf26270 */
[----:B------:R-:W-:Y:S01]  /*5c20*/  IMAD.WIDE R118, R118, 0x2, R76 ;  /* 0x0000000276767825 */ /* 0x000fe200078e024c */
[C---:B------:R-:W-:Y:S01]  /*5c30*/  LOP3.LUT R121, R0.reuse, 0x38, RZ, 0xfc, !PT ;  /* 0x0000003800797812 */ /* 0x040fe200078efcff */
[----:B------:R-:W3:Y:S01]  /*5c40*/  @!P4 LDG.E.U16 R94, desc[UR14][R112.64] ;  /* 0x0000000e705ec981 */ /* 0x000ee2000c1e1500 */
[----:B------:R-:W-:Y:S01]  /*5c50*/  LOP3.LUT R120, R0, 0x3a, RZ, 0xfc, !PT ;  /* 0x0000003a00787812 */ /* 0x000fe200078efcff */
[----:B------:R-:W-:Y:S01]  /*5c60*/  ULDC UR42, c[0x0][0x238] ;  /* 0x00008e00002a7ab9 */ /* 0x000fe20000000800 */
[----:B0-----:R-:W-:Y:S01]  /*5c70*/  LEA.HI R116, R116, 0x2e, RZ, 0x1a ;  /* 0x0000002e74747811 */ /* 0x001fe200078fd0ff */
[----:B------:R-:W3:Y:S01]  /*5c80*/  @!P5 LDG.E.U16 R98, desc[UR14][R114.64] ;  /* 0x0000000e7262d981 */ /* 0x000ee2000c1e1500 */
[----:B------:R-:W-:-:S02]  /*5c90*/  ISETP.GE.AND P4, PT, R156, UR40, PT ;  /* 0x000000289c007c0c */ /* 0x000fc4000bf86270 */
[C---:B------:R-:W-:Y:S01]  /*5ca0*/  ISETP.GE.AND P5, PT, R121.reuse, UR40, PT ;  /* 0x0000002879007c0c */ /* 0x040fe2000bfa6270 */
[----:B------:R0:W3:Y:S01]  /*5cb0*/  @!P6 LDG.E.U16 R106, desc[UR14][R118.64] ;  /* 0x0000000e766ae981 */ /* 0x0000e2000c1e1500 */
[----:B------:R-:W-:Y:S01]  /*5cc0*/  LOP3.LUT R156, R0, 0x34, RZ, 0xfc, !PT ;  /* 0x00000034009c7812 */ /* 0x000fe200078efcff */
[----:B------:R-:W-:Y:S01]  /*5cd0*/  IMAD R116, R116, UR11, RZ ;  /* 0x0000000b74747c24 */ /* 0x000fe2000f8e02ff */
[----:B------:R-:W-:Y:S01]  /*5ce0*/  ISETP.GE.AND P6, PT, R120, UR40, PT ;  /* 0x0000002878007c0c */ /* 0x000fe2000bfc6270 */
[----:B------:R-:W-:Y:S01]  /*5cf0*/  ULDC UR11, c[0x0][0x238] ;  /* 0x00008e00000b7ab9 */ /* 0x000fe20000000800 */
[----:B------:R-:W-:Y:S01]  /*5d00*/  LOP3.LUT R120, R0, 0x32, RZ, 0xfc, !PT ;  /* 0x0000003200787812 */ /* 0x000fe200078efcff */
[----:B------:R-:W-:Y:S01]  /*5d10*/  IMAD R121, R121, UR11, RZ ;  /* 0x0000000b79797c24 */ /* 0x000fe2000f8e02ff */
[----:B-1----:R-:W-:Y:S01]  /*5d20*/  PRMT R96, RZ, 0x7610, R96 ;  /* 0x00007610ff607816 */ /* 0x002fe20000000060 */
[----:B------:R-:W-:Y:S01]  /*5d30*/  IMAD R156, R156, UR43, RZ ;  /* 0x0000002b9c9c7c24 */ /* 0x000fe2000f8e02ff */
[----:B------:R-:W-:Y:S01]  /*5d40*/  PRMT R97, RZ, 0x7610, R97 ;  /* 0x00007610ff617816 */ /* 0x000fe20000000061 */
[----:B------:R-:W-:Y:S01]  /*5d50*/  IMAD R120, R120, UR9, RZ ;  /* 0x0000000978787c24 */ /* 0x000fe2000f8e02ff */
[----:B------:R-:W-:Y:S01]  /*5d60*/  PRMT R89, RZ, 0x7610, R89 ;  /* 0x00007610ff597816 */ /* 0x000fe20000000059 */
[--C-:B0-----:R-:W-:Y:S01]  /*5d70*/  IMAD.WIDE R118, R121, 0x2, R76.reuse ;  /* 0x0000000279767825 */ /* 0x101fe200078e024c */
[----:B------:R-:W-:Y:S01]  /*5d80*/  ULDC UR9, c[0x0][0x238] ;  /* 0x00008e0000097ab9 */ /* 0x000fe20000000800 */
[----:B------:R-:W-:Y:S01]  /*5d90*/  LOP3.LUT R167, R0, 0x34, RZ, 0xfc, !PT ;  /* 0x0000003400a77812 */ /* 0x000fe200078efcff */
[----:B------:R-:W-:Y:S01]  /*5da0*/  ULDC UR11, c[0x0][0x238] ;  /* 0x00008e00000b7ab9 */ /* 0x000fe20000000800 */
[--C-:B------:R-:W-:Y:S01]  /*5db0*/  IMAD.WIDE R114, R156, 0x2, R76.reuse ;  /* 0x000000029c727825 */ /* 0x100fe200078e024c */
[----:B------:R-:W-:Y:S01]  /*5dc0*/  LOP3.LUT R156, R0, 0x44, RZ, 0xfc, !PT ;  /* 0x00000044009c7812 */ /* 0x000fe200078efcff */
[----:B------:R-:W3:Y:S01]  /*5dd0*/  @!P5 LDG.E.U16 R96, desc[UR14][R118.64] ;  /* 0x0000000e7660d981 */ /* 0x000ee2000c1e1500 */
[----:B------:R-:W-:Y:S01]  /*5de0*/  LEA.HI R81, R168, 0x4e, RZ, 0x1a ;  /* 0x0000004ea8517811 */ /* 0x000fe200078fd0ff */
[--C-:B------:R-:W-:Y:S01]  /*5df0*/  IMAD.WIDE R112, R120, 0x2, R76.reuse ;  /* 0x0000000278707825 */ /* 0x100fe200078e024c */
[----:B------:R-:W-:Y:S01]  /*5e00*/  LOP3.LUT R120, R0, 0x3a, RZ, 0xfc, !PT ;  /* 0x0000003a00787812 */ /* 0x000fe200078efcff */
[----:B------:R-:W-:Y:S01]  /*5e10*/  ULDC UR43, c[0x0][0x238] ;  /* 0x00008e00002b7ab9 */ /* 0x000fe20000000800 */
[----:B------:R-:W-:Y:S01]  /*5e20*/  ISETP.GE.AND P5, PT, R156, UR40, PT ;  /* 0x000000289c007c0c */ /* 0x000fe2000bfa6270 */
[----:B------:R-:W-:Y:S01]  /*5e30*/  IMAD.WIDE R116, R116, 0x2, R76 ;  /* 0x0000000274747825 */ /* 0x000fe200078e024c */
[----:B------:R-:W-:Y:S01]  /*5e40*/  LOP3.LUT R156, R0, 0x3c, RZ, 0xfc, !PT ;  /* 0x0000003c009c7812 */ /* 0x000fe200078efcff */
[----:B------:R0:W3:Y:S02]  /*5e50*/  @!P1 LDG.E.U16 R97, desc[UR14][R112.64] ;  /* 0x0000000e70619981 */ /* 0x0000e4000c1e1500 */
[----:B------:R-:W-:Y:S01]  /*5e60*/  IMAD R120, R120, UR9, RZ ;  /* 0x0000000978787c24 */ /* 0x000fe2000f8e02ff */
[----:B------:R-:W-:Y:S01]  /*5e70*/  ULDC UR9, c[0x0][0x238] ;  /* 0x00008e0000097ab9 */ /* 0x000fe20000000800 */
[----:B------:R1:W3:Y:S01]  /*5e80*/  @!P2 LDG.E.U16 R89, desc[UR14][R116.64] ;  /* 0x0000000e7459a981 */ /* 0x0002e2000c1e1500 */
[----:B------:R-:W-:Y:S01]  /*5e90*/  IMAD R156, R156, UR9, RZ ;  /* 0x000000099c9c7c24 */ /* 0x000fe2000f8e02ff */
[----:B------:R-:W-:-:S02]  /*5ea0*/  ISETP.GE.AND P2, PT, R167, UR40, PT ;  /* 0x00000028a7007c0c */ /* 0x000fc4000bf46270 */
[----:B0-----:R-:W-:Y:S02]  /*5eb0*/  LOP3.LUT R113, R0, 0x3c, RZ, 0xfc, !PT ;  /* 0x0000003c00717812 */ /* 0x001fe400078efcff */
[----:B------:R-:W-:Y:S01]  /*5ec0*/  ISETP.GE.AND P0, PT, R81, UR40, PT ;  /* 0x0000002851007c0c */ /* 0x000fe2000bf06270 */
[--C-:B------:R-:W-:Y:S01]  /*5ed0*/  IMAD.WIDE R120, R120, 0x2, R76.reuse ;  /* 0x0000000278787825 */ /* 0x100fe200078e024c */
[----:B------:R-:W-:Y:S01]  /*5ee0*/  ISETP.GE.AND P1, PT, R113, UR40, PT ;  /* 0x0000002871007c0c */ /* 0x000fe2000bf26270 */
[----:B------:R-:W-:Y:S02]  /*5ef0*/  ULDC UR9, c[0x0][0x238] ;  /* 0x00008e0000097ab9 */ /* 0x000fe40000000800 */
[----:B------:R-:W-:Y:S01]  /*5f00*/  IMAD.WIDE R112, R156, 0x2, R76 ;  /* 0x000000029c707825 */ /* 0x000fe200078e024c */
[----:B------:R-:W-:Y:S02]  /*5f10*/  LOP3.LUT R156, R0, 0x44, RZ, 0xfc, !PT ;  /* 0x00000044009c7812 */ /* 0x000fe400078efcff */
[----:B------:R-:W-:-:S02]  /*5f20*/  PRMT R81, RZ, 0x7610, R81 ;  /* 0x00007610ff517816 */ /* 0x000fc40000000051 */
[----:B------:R-:W-:Y:S02]  /*5f30*/  PRMT R102, RZ, 0x7610, R102 ;  /* 0x00007610ff667816 */ /* 0x000fe40000000066 */
[----:B-1----:R-:W-:Y:S01]  /*5f40*/  LOP3.LUT R116, R0, 0x36, RZ, 0xfc, !PT ;  /* 0x0000003600747812 */ /* 0x002fe200078efcff */
[----:B------:R-:W-:Y:S01]  /*5f50*/  IMAD R156, R156, UR9, RZ ;  /* 0x000000099c9c7c24 */ /* 0x000fe2000f8e02ff */
[----:B------:R-:W-:Y:S01]  /*5f60*/  LOP3.LUT R169, R0, 0x40, RZ, 0xfc, !PT ;  /* 0x0000004000a97812 */ /* 0x000fe200078efcff */
[----:B------:R0:W3:Y:S01]  /*5f70*/  @!P6 LDG.E.U16 R81, desc[UR14][R120.64] ;  /* 0x0000000e7851e981 */ /* 0x0000e2000c1e1500 */
[----:B------:R-:W-:Y:S01]  /*5f80*/  PRMT R124, RZ, 0x7610, R124 ;  /* 0x00007610ff7c7816 */ /* 0x000fe2000000007c */
[----:B------:R-:W-:Y:S01]  /*5f90*/  IMAD R116, R116, UR42, RZ ;  /* 0x0000002a74747c24 */ /* 0x000fe2000f8e02ff */
[----:B------:R-:W-:Y:S01]  /*5fa0*/  PRMT R85, RZ, 0x7610, R85 ;  /* 0x00007610ff557816 */ /* 0x000fe20000000055 */
[----:B------:R1:W3:Y:S01]  /*5fb0*/  @!P2 LDG.E.U16 R102, desc[UR14][R114.64] ;  /* 0x0000000e7266a981 */ /* 0x0002e2000c1e1500 */
[C---:B------:R-:W-:Y:S01]  /*5fc0*/  ISETP.GE.AND P2, PT, R169.reuse, UR40, PT ;  /* 0x00000028a9007c0c */ /* 0x040fe2000bf46270 */
[----:B------:R-:W-:Y:S01]  /*5fd0*/  IMAD.WIDE R116, R116, 0x2, R76 ;  /* 0x0000000274747825 */ /* 0x000fe200078e024c */
[----:B------:R-:W-:Y:S01]  /*5fe0*/  ULDC UR42, c[0x0][0x238] ;  /* 0x00008e00002a7ab9 */ /* 0x000fe20000000800 */
[----:B------:R-:W-:Y:S01]  /*5ff0*/  PRMT R125, RZ, 0x7610, R125 ;  /* 0x00007610ff7d7816 */ /* 0x000fe2000000007d */
[----:B------:R-:W-:Y:S01]  /*6000*/  ULDC UR9, c[0x0][0x238] ;  /* 0x00008e0000097ab9 */ /* 0x000fe20000000800 */
[----:B0-----:R-:W-:Y:S01]  /*6010*/  IMAD.WIDE R120, R156, 0x2, R76 ;  /* 0x000000029c787825 */ /* 0x001fe200078e024c */
[C---:B------:R-:W-:Y:S01]  /*6020*/  LOP3.LUT R156, R0.reuse, 0x4c, RZ, 0xfc, !PT ;  /* 0x0000004c009c7812 */ /* 0x040fe200078efcff */
[----:B------:R0:W3:Y:S02]  /*6030*/  @!P4 LDG.E.U16 R85, desc[UR14][R116.64] ;  /* 0x0000000e7455c981 */ /* 0x0000e4000c1e1500 */
[----:B------:R-:W-:Y:S01]  /*6040*/  IMAD R169, R169, UR42, RZ ;  /* 0x0000002aa9a97c24 */ /* 0x000fe2000f8e02ff */
[----:B------:R-:W-:Y:S01]  /*6050*/  PRMT R129, RZ, 0x7610, R129 ;  /* 0x00007610ff817816 */ /* 0x000fe20000000081 */
[----:B-1----:R-:W1:Y:S01]  /*6060*/  S2R R115, SR_TID.X ;  /* 0x0000000000737919 */ /* 0x002e620000002100 */
[----:B------:R-:W-:Y:S01]  /*6070*/  LOP3.LUT R167, R0, 0x42, RZ, 0xfc, !PT ;  /* 0x0000004200a77812 */ /* 0x000fe200078efcff */
[----:B------:R-:W-:Y:S01]  /*6080*/  ULDC UR42, c[0x0][0x238] ;  /* 0x00008e00002a7ab9 */ /* 0x000fe20000000800 */
[----:B------:R-:W3:Y:S01]  /*6090*/  @!P5 LDG.E.U16 R124, desc[UR14][R120.64] ;  /* 0x0000000e787cd981 */ /* 0x000ee2000c1e1500 */
[----:B------:R-:W-:-:S02]  /*60a0*/  ISETP.GE.AND P5, PT, R156, UR40, PT ;  /* 0x000000289c007c0c */ /* 0x000fc4000bfa6270 */
[----:B------:R-:W-:Y:S01]  /*60b0*/  LOP3.LUT R156, R0, 0x46, RZ, 0xfc, !PT ;  /* 0x00000046009c7812 */ /* 0x000fe200078efcff */
[----:B0-----:R-:W-:Y:S01]  /*60c0*/  IMAD.WIDE R116, R169, 0x2, R76 ;  /* 0x00000002a9747825 */ /* 0x001fe200078e024c */
[----:B------:R0:W3:Y:S03]  /*60d0*/  @!P1 LDG.E.U16 R125, desc[UR14][R112.64] ;  /* 0x0000000e707d9981 */ /* 0x0000e6000c1e1500 */
[----:B------:R-:W-:Y:S01]  /*60e0*/  IMAD R156, R156, UR9, RZ ;  /* 0x000000099c9c7c24 */ /* 0x000fe2000f8e02ff */
[----:B------:R-:W3:Y:S01]  /*60f0*/  @!P2 LDG.E.U16 R129, desc[UR14][R116.64] ;  /* 0x0000000e7481a981 */ /* 0x000ee2000c1e1500 */
[----:B------:R-:W-:Y:S02]  /*6100*/  ISETP.GE.AND P4, PT, R167, UR40, PT ;  /* 0x00000028a7007c0c */ /* 0x000fe4000bf86270 */
[----:B0-----:R-:W-:Y:S01]  /*6110*/  LOP3.LUT R113, R0, 0x46, RZ, 0xfc, !PT ;  /* 0x0000004600717812 */ /* 0x001fe200078efcff */
[----:B------:R-:W-:-:S03]  /*6120*/  ULDC UR9, c[0x0][0x238] ;  /* 0x00008e0000097ab9 */ /* 0x000fc60000000800 */
[----:B------:R-:W-:Y:S01]  /*6130*/  ISETP.GE.AND P2, PT, R113, UR40, PT ;  /* 0x0000002871007c0c */ /* 0x000fe2000bf46270 */
[----:B------:R-:W-:Y:S01]  /*6140*/  IMAD.WIDE R112, R156, 0x2, R76 ;  /* 0x000000029c707825 */ /* 0x000fe200078e024c */
[----:B------:R-:W-:-:S04]  /*6150*/  LOP3.LUT R156, R0, 0x50, RZ, 0xfc, !PT ;  /* 0x00000050009c7812 */ /* 0x000fc800078efcff */
[----:B------:R-:W-:Y:S02]  /*6160*/  ISETP.GE.AND P1, PT, R156, UR40, PT ;  /* 0x000000289c007c0c */ /* 0x000fe4000bf26270 */
[----:B------:R-:W0:Y:S01]  /*6170*/  S2R R156, SR_TID.X ;  /* 0x00000000009c7919 */ /* 0x000e220000002100 */
[----:B-1----:R-:W-:Y:S01]  /*6180*/  LEA.HI R115, R115, 0x3e, RZ, 0x1a ;  /* 0x0000003e73737811 */ /* 0x002fe200078fd0ff */
[----:B------:R-:W-:Y:S01]  /*6190*/  IMAD R167, R167, UR11, RZ ;  /* 0x0000000ba7a77c24 */ /* 0x000fe2000f8e02ff */
[----:B------:R-:W-:Y:S01]  /*61a0*/  PRMT R127, RZ, 0x7610, R127 ;  /* 0x00007610ff7f7816 */ /* 0x000fe2000000007f */
[----:B------:R-:W-:Y:S02]  /*61b0*/  ULDC UR11, c[0x0][0x238] ;  /* 0x00008e00000b7ab9 */ /* 0x000fe40000000800 */
[----:B------:R-:W-:Y:S01]  /*61c0*/  IMAD R115, R115, UR43, RZ ;  /* 0x0000002b73737c24 */ /* 0x000fe2000f8e02ff */
[----:B------:R-:W-:Y:S01]  /*61d0*/  PRMT R123, RZ, 0x7610, R123 ;  /* 0x00007610ff7b7816 */ /* 0x000fe2000000007b */
[----:B------:R-:W-:Y:S01]  /*61e0*/  IMAD.WIDE R118, R167, 0x2, R76 ;  /* 0x00000002a7767825 */ /* 0x000fe200078e024c */
[----:B------:R-:W-:-:S03]  /*61f0*/  LOP3.LUT R167, R0, 0x4a, RZ, 0xfc, !PT ;  /* 0x0000004a00a77812 */ /* 0x000fc600078efcff */
[----:B------:R-:W-:Y:S01]  /*6200*/  IMAD.WIDE R114, R115, 0x2, R76 ;  /* 0x0000000273727825 */ /* 0x000fe200078e024c */
[C---:B------:R-:W-:Y:S01]  /*6210*/  LOP3.LUT R169, R0.reuse, 0x48, RZ, 0xfc, !PT ;  /* 0x0000004800a97812 */ /* 0x040fe200078efcff */
[----:B------:R-:W3:Y:S01]  /*6220*/  @!P4 LDG.E.U16 R127, desc[UR14][R118.64] ;  /* 0x0000000e767fc981 */ /* 0x000ee2000c1e1500 */
[----:B------:R-:W-:Y:S02]  /*6230*/  ISETP.GE.AND P4, PT, R167, UR40, PT ;  /* 0x00000028a7007c0c */ /* 0x000fe4000bf86270 */
[C---:B------:R-:W-:Y:S01]  /*6240*/  LOP3.LUT R167, R0.reuse, 0x4c, RZ, 0xfc, !PT ;  /* 0x0000004c00a77812 */ /* 0x040fe200078efcff */
[----:B------:R1:W3:Y:S01]  /*6250*/  @!P3 LDG.E.U16 R123, desc[UR14][R114.64] ;  /* 0x0000000e727bb981 */ /* 0x0002e2000c1e1500 */
[----:B------:R-:W-:Y:S02]  /*6260*/  ISETP.GE.AND P3, PT, R169, UR40, PT ;  /* 0x00000028a9007c0c */ /* 0x000fe4000bf66270 */
[C---:B------:R-:W-:Y:S01]  /*6270*/  LOP3.LUT R169, R0.reuse, 0x4a, RZ, 0xfc, !PT ;  /* 0x0000004a00a97812 */ /* 0x040fe200078efcff */
[----:B------:R-:W-:Y:S01]  /*6280*/  IMAD R167, R167, UR9, RZ ;  /* 0x00000009a7a77c24 */ /* 0x000fe2000f8e02ff */
[----:B------:R-:W-:Y:S01]  /*6290*/  PRMT R120, RZ, 0x7610, R120 ;  /* 0x00007610ff787816 */ /* 0x000fe20000000078 */
[----:B------:R-:W-:Y:S01]  /*62a0*/  ULDC UR9, c[0x0][0x238] ;  /* 0x00008e0000097ab9 */ /* 0x000fe20000000800 */
[----:B-1----:R-:W-:-:S02]  /*62b0*/  LOP3.LUT R115, R0, 0x48, RZ, 0xfc, !PT ;  /* 0x0000004800737812 */ /* 0x002fc400078efcff */
[----:B0-----:R-:W-:-:S03]  /*62c0*/  LEA.HI R156, R156, 0x4e, RZ, 0x1a ;  /* 0x0000004e9c9c7811 */ /* 0x001fc600078fd0ff */
[----:B------:R-:W-:Y:S01]  /*62d0*/  IMAD R115, R115, UR42, RZ ;  /* 0x0000002a73737c24 */ /* 0x000fe2000f8e02ff */
[----:B------:R-:W-:Y:S01]  /*62e0*/  PRMT R133, RZ, 0x7610, R133 ;  /* 0x00007610ff857816 */ /* 0x000fe20000000085 */
[----:B------:R-:W-:Y:S01]  /*62f0*/  IMAD R169, R169, UR11, RZ ;  /* 0x0000000ba9a97c24 */ /* 0x000fe2000f8e02ff */
[----:B------:R-:W-:Y:S01]  /*6300*/  PRMT R131, RZ, 0x7610, R131 ;  /* 0x00007610ff837816 */ /* 0x000fe20000000083 */
[----:B------:R-:W-:Y:S01]  /*6310*/  IMAD R156, R156, UR9, RZ ;  /* 0x000000099c9c7c24 */ /* 0x000fe2000f8e02ff */
[----:B------:R0:W3:Y:S01]  /*6320*/  @!P2 LDG.E.U16 R120, desc[UR14][R112.64] ;  /* 0x0000000e7078a981 */ /* 0x0000e2000c1e1500 */
[----:B------:R-:W-:Y:S01]  /*6330*/  IMAD.WIDE R114, R115, 0x2, R76 ;  /* 0x0000000273727825 */ /* 0x000fe200078e024c */
[----:B------:R-:W-:Y:S01]  /*6340*/  PRMT R121, RZ, 0x7610, R121 ;  /* 0x00007610ff797816 */ /* 0x000fe20000000079 */
[----:B------:R-:W-:Y:S01]  /*6350*/  ULDC UR9, c[0x0][0x238] ;  /* 0x00008e0000097ab9 */ /* 0x000fe20000000800 */
[----:B------:R-:W-:Y:S01]  /*6360*/  ULDC UR11, c[0x0][0x238] ;  /* 0x00008e00000b7ab9 */ /* 0x000fe20000000800 */
[----:B------:R-:W-:Y:S01]  /*6370*/  IMAD.WIDE R116, R169, 0x2, R76 ;  /* 0x00000002a9747825 */ /* 0x000fe200078e024c */
[----:B------:R1:W3:Y:S01]  /*6380*/  @!P3 LDG.E.U16 R133, desc[UR14][R114.64] ;  /* 0x0000000e7285b981 */ /* 0x0002e2000c1e1500 */
[----:B------:R-:W-:-:S02]  /*6390*/  LOP3.LUT R169, R0, 0x52, RZ, 0xfc, !PT ;  /* 0x0000005200a97812 */ /* 0x000fc400078efcff */
[--C-:B0-----:R-:W-:Y:S01]  /*63a0*/  IMAD.WIDE R112, R156, 0x2, R76.reuse ;  /* 0x000000029c707825 */ /* 0x101fe200078e024c */
[C---:B------:R-:W-:Y:S01]  /*63b0*/  LOP3.LUT R156, R0.reuse, 0x56, RZ, 0xfc, !PT ;  /* 0x00000056009c7812 */ /* 0x040fe200078efcff */
[----:B------:R0:W3:Y:S02]  /*63c0*/  @!P4 LDG.E.U16 R131, desc[UR14][R116.64] ;  /* 0x0000000e7483c981 */ /* 0x0000e4000c1e1500 */
[----:B------:R-:W-:Y:S01]  /*63d0*/  IMAD.WIDE R118, R167, 0x2, R76 ;  /* 0x00000002a7767825 */ /* 0x000fe200078e024c */
[----:B-1----:R-:W-:Y:S02]  /*63e0*/  LOP3.LUT R115, R0, 0x50, RZ, 0xfc, !PT ;  /* 0x0000005000737812 */ /* 0x002fe400078efcff */
[----:B------:R-:W-:Y:S02]  /*63f0*/  ISETP.GE.AND P4, PT, R156, UR40, PT ;  /* 0x000000289c007c0c */ /* 0x000fe4000bf86270 */
[----:B------:R1:W3:Y:S01]  /*6400*/  @!P5 LDG.E.U16 R121, desc[UR14][R118.64] ;  /* 0x0000000e7679d981 */ /* 0x0002e2000c1e1500 */
[----:B------:R-:W-:-:S02]  /*6410*/  LOP3.LUT R167, R0, 0x54, RZ, 0xfc, !PT ;  /* 0x0000005400a77812 */ /* 0x000fc400078efcff */
[C---:B------:R-:W-:Y:S01]  /*6420*/  LOP3.LUT R156, R0.reuse, 0x52, RZ, 0xfc, !PT ;  /* 0x00000052009c7812 */ /* 0x040fe200078efcff */
[----:B------:R-:W-:Y:S01]  /*6430*/  IMAD R115, R115, UR9, RZ ;  /* 0x0000000973737c24 */ /* 0x000fe2000f8e02ff */
[----:B------:R-:W-:Y:S01]  /*6440*/  ISETP.GE.AND P2, PT, R169, UR40, PT ;  /* 0x00000028a9007c0c */ /* 0x000fe2000bf46270 */
[----:B------:R-:W-:Y:S01]  /*6450*/  ULDC UR9, c[0x0][0x238] ;  /* 0x00008e0000097ab9 */ /* 0x000fe20000000800 */
[----:B0-----:R-:W-:Y:S02]  /*6460*/  LOP3.LUT R117, R0, 0x54, RZ, 0xfc, !PT ;  /* 0x0000005400757812 */ /* 0x001fe400078efcff */
[----:B-1----:R-:W-:Y:S01]  /*6470*/  PRMT R118, RZ, 0x7610, R118 ;  /* 0x00007610ff767816 */ /* 0x002fe20000000076 */
[----:B------:R-:W-:Y:S01]  /*6480*/  IMAD R156, R156, UR9, RZ ;  /* 0x000000099c9c7c24 */ /* 0x000fe2000f8e02ff */
[----:B------:R-:W-:Y:S01]  /*6490*/  ISETP.GE.AND P3, PT, R167, UR40, PT ;  /* 0x00000028a7007c0c */ /* 0x000fe2000bf66270 */
[----:B------:R-:W-:Y:S01]  /*64a0*/  IMAD R117, R117, UR11, RZ ;  /* 0x0000000b75757c24 */ /* 0x000fe2000f8e02ff */
[----:B------:R-:W-:Y:S01]  /*64b0*/  LOP3.LUT R167, R0, 0x58, RZ, 0xfc, !PT ;  /* 0x0000005800a77812 */ /* 0x000fe200078efcff */
[----:B------:R-:W-:Y:S01]  /*64c0*/  ULDC UR11, c[0x0][0x238] ;  /* 0x00008e00000b7ab9 */ /* 0x000fe20000000800 */
[----:B------:R0:W3:Y:S01]  /*64d0*/  @!P0 LDG.E.U16 R118, desc[UR14][R112.64] ;  /* 0x0000000e70768981 */ /* 0x0000e2000c1e1500 */
[----:B------:R-:W-:Y:S01]  /*64e0*/  PRMT R137, RZ, 0x7610, R137 ;  /* 0x00007610ff897816 */ /* 0x000fe20000000089 */
[----:B------:R-:W-:Y:S01]  /*64f0*/  IMAD.WIDE R114, R115, 0x2, R76 ;  /* 0x0000000273727825 */ /* 0x000fe200078e024c */
[----:B------:R-:W-:Y:S01]  /*6500*/  ISETP.GE.AND P0, PT, R167, UR40, PT ;  /* 0x00000028a7007c0c */ /* 0x000fe2000bf06270 */
[----:B------:R-:W-:-:S02]  /*6510*/  ULDC UR9, c[0x0][0x238] ;  /* 0x00008e0000097ab9 */ /* 0x000fc40000000800 */
[----:B------:R-:W-:Y:S01]  /*6520*/  IMAD R167, R167, UR11, RZ ;  /* 0x0000000ba7a77c24 */ /* 0x000fe2000f8e02ff */
[----:B------:R-:W-:Y:S01]  /*6530*/  LOP3.LUT R169, R0, 0x56, RZ, 0xfc, !PT ;  /* 0x0000005600a97812 */ /* 0x000fe200078efcff */
[----:B------:R-:W-:Y:S01]  /*6540*/  ULDC UR11, c[0x0][0x238] ;  /* 0x00008e00000b7ab9 */ /* 0x000fe20000000800 */
[----:B0-----:R-:W-:-:S05]  /*6550*/  IMAD.WIDE R112, R156, 0x2, R76 ;  /* 0x000000029c707825 */ /* 0x001fca00078e024c */
[----:B------:R0:W3:Y:S01]  /*6560*/  @!P2 LDG.E.U16 R137, desc[UR14][R112.64] ;  /* 0x0000000e7089a981 */ /* 0x0000e2000c1e1500 */
[----:B------:R-:W-:Y:S01]  /*6570*/  PRMT R141, RZ, 0x7610, R141 ;  /* 0x00007610ff8d7816 */ /* 0x000fe2000000008d */
[----:B------:R-:W-:Y:S01]  /*6580*/  IMAD R169, R169, UR9, RZ ;  /* 0x00000009a9a97c24 */ /* 0x000fe2000f8e02ff */
[----:B------:R-:W-:Y:S01]  /*6590*/  LOP3.LUT R156, R0, 0x5a, RZ, 0xfc, !PT ;  /* 0x0000005a009c7812 */ /* 0x000fe200078efcff */
[----:B------:R-:W-:Y:S01]  /*65a0*/  ULDC UR9, c[0x0][0x238] ;  /* 0x00008e0000097ab9 */ /* 0x000fe20000000800 */
[----:B------:R-:W-:Y:S02]  /*65b0*/  PRMT R119, RZ, 0x7610, R119 ;  /* 0x00007610ff777816 */ /* 0x000fe40000000077 */
[----:B------:R1:W3:Y:S01]  /*65c0*/  @!P1 LDG.E.U16 R141, desc[UR14][R114.64] ;  /* 0x0000000e728d9981 */ /* 0x0002e2000c1e1500 */
[----:B0-----:R-:W-:Y:S02]  /*65d0*/  IMAD.WIDE R112, R167, 0x2, R76 ;  /* 0x00000002a7707825 */ /* 0x001fe400078e024c */
[----:B------:R-:W0:Y:S01]  /*65e0*/  S2R R167, SR_TID.X ;  /* 0x0000000000a77919 */ /* 0x000e220000002100 */
[----:B------:R-:W-:-:S02]  /*65f0*/  ISETP.GE.AND P1, PT, R156, UR40, PT ;  /* 0x000000289c007c0c */ /* 0x000fc4000bf26270 */
[----:B------:R-:W-:Y:S01]  /*6600*/  PRMT R135, RZ, 0x7610, R135 ;  /* 0x00007610ff877816 */ /* 0x000fe20000000087 */
[----:B-1----:R-:W-:-:S04]  /*6610*/  IMAD.WIDE R114, R117, 0x2, R76 ;  /* 0x0000000275727825 */ /* 0x002fc800078e024c */
[----:B------:R-:W-:Y:S01]  /*6620*/  IMAD.WIDE R116, R169, 0x2, R76 ;  /* 0x00000002a9747825 */ /* 0x000fe200078e024c */
[----:B------:R1:W3:Y:S03]  /*6630*/  @!P3 LDG.E.U16 R135, desc[UR14][R114.64] ;  /* 0x0000000e7287b981 */ /* 0x0002e6000c1e1500 */
[----:B------:R-:W-:Y:S01]  /*6640*/  IMAD R156, R156, UR9, RZ ;  /* 0x000000099c9c7c24 */ /* 0x000fe2000f8e02ff */
[----:B------:R2:W3:Y:S01]  /*6650*/  @!P4 LDG.E.U16 R119, desc[UR14][R116.64] ;  /* 0x0000000e7477c981 */ /* 0x0004e2000c1e1500 */
[----:B------:R-:W-:Y:S01]  /*6660*/  PRMT R158, RZ, 0x7610, R158 ;  /* 0x00007610ff9e7816 */ /* 0x000fe2000000009e */
[----:B------:R-:W-:Y:S01]  /*6670*/  ULDC UR9, c[0x0][0x238] ;  /* 0x00008e0000097ab9 */ /* 0x000fe20000000800 */
[----:B-1----:R-:W-:Y:S01]  /*6680*/  IMAD.WIDE R114, R156, 0x2, R76 ;  /* 0x000000029c727825 */ /* 0x002fe200078e024c */
[----:B--2---:R-:W-:-:S03]  /*6690*/  PRMT R116, RZ, 0x7610, R116 ;  /* 0x00007610ff747816 */ /* 0x004fc60000000074 */
[----:B------:R1:W2:Y:S01]  /*66a0*/  @!P0 LDG.E.U16 R158, desc[UR14][R112.64] ;  /* 0x0000000e709e8981 */ /* 0x0002a2000c1e1500 */
[----:B------:R-:W-:Y:S02]  /*66b0*/  LEA.HI R117, R168, 0x7e, RZ, 0x1a ;  /* 0x0000007ea8757811 */ /* 0x000fe400078fd0ff */
[----:B------:R-:W-:Y:S02]  /*66c0*/  LOP3.LUT R156, R0, 0x5c, RZ, 0xfc, !PT ;  /* 0x0000005c009c7812 */ /* 0x000fe400078efcff */
[C---:B------:R-:W-:Y:S01]  /*66d0*/  ISETP.GE.AND P3, PT, R117.reuse, UR40, PT ;  /* 0x0000002875007c0c */ /* 0x040fe2000bf66270 */
[----:B------:R5:W2:Y:S01]  /*66e0*/  @!P1 LDG.E.U16 R116, desc[UR14][R114.64] ;  /* 0x0000000e72749981 */ /* 0x000aa2000c1e1500 */
[----:B------:R-:W-:Y:S01]  /*66f0*/  ISETP.GE.AND P0, PT, R156, UR40, PT ;  /* 0x000000289c007c0c */ /* 0x000fe2000bf06270 */
[----:B-1----:R-:W-:Y:S01]  /*6700*/  IMAD R112, R117, UR41, RZ ;  /* 0x0000002975707c24 */ /* 0x002fe2000f8e02ff */
[----:B------:R-:W-:Y:S02]  /*6710*/  PRMT R117, RZ, 0x7610, R117 ;  /* 0x00007610ff757816 */ /* 0x000fe40000000075 */
[----:B-----5:R-:W-:Y:S01]  /*6720*/  LEA.HI R114, R168, 0x6e, RZ, 0x1a ;  /* 0x0000006ea8727811 */ /* 0x020fe200078fd0ff */
[----:B------:R-:W-:-:S03]  /*6730*/  IMAD.WIDE R112, R112, 0x2, R76 ;  /* 0x0000000270707825 */ /* 0x000fc600078e024c */
[----:B------:R-:W-:Y:S01]  /*6740*/  ISETP.GE.AND P2, PT, R114, UR40, PT ;  /* 0x0000002872007c0c */ /* 0x000fe2000bf46270 */
[----:B------:R-:W-:Y:S01]  /*6750*/  IMAD R156, R156, UR9, RZ ;  /* 0x000000099c9c7c24 */ /* 0x000fe2000f8e02ff */
[----:B------:R-:W-:Y:S01]  /*6760*/  LEA.HI R115, R168, 0x5e, RZ, 0x1a ;  /* 0x0000005ea8737811 */ /* 0x000fe200078fd0ff */
[----:B------:R-:W-:Y:S01]  /*6770*/  IMAD R114, R114, UR41, RZ ;  /* 0x0000002972727c24 */ /* 0x000fe2000f8e02ff */
[----:B0-----:R-:W-:Y:S01]  /*6780*/  LEA.HI R167, R167, 0x5e, RZ, 0x1a ;  /* 0x0000005ea7a77811 */ /* 0x001fe200078fd0ff */
[----:B------:R0:W5:Y:S01]  /*6790*/  @!P3 LDG.E.U16 R117, desc[UR14][R112.64] ;  /* 0x0000000e7075b981 */ /* 0x000162000c1e1500 */
[----:B------:R-:W-:Y:S01]  /*67a0*/  PRMT R139, RZ, 0x7610, R139 ;  /* 0x00007610ff8b7816 */ /* 0x000fe2000000008b */
[----:B------:R-:W-:Y:S01]  /*67b0*/  ULDC UR9, c[0x0][0x238] ;  /* 0x00008e0000097ab9 */ /* 0x000fe20000000800 */
[----:B------:R-:W-:Y:S01]  /*67c0*/  ISETP.GE.AND P1, PT, R115, UR40, PT ;  /* 0x0000002873007c0c */ /* 0x000fe2000bf26270 */
[----:B------:R-:W-:Y:S01]  /*67d0*/  IMAD.WIDE R114, R114, 0x2, R76 ;  /* 0x0000000272727825 */ /* 0x000fe200078e024c */
[----:B------:R-:W-:-:S03]  /*67e0*/  PRMT R140, RZ, 0x7610, R140 ;  /* 0x00007610ff8c7816 */ /* 0x000fc6000000008c */
[----:B------:R-:W-:Y:S01]  /*67f0*/  IMAD R167, R167, UR9, RZ ;  /* 0x00000009a7a77c24 */ /* 0x000fe2000f8e02ff */
[----:B------:R-:W-:Y:S01]  /*6800*/  PRMT R160, RZ, 0x7610, R160 ;  /* 0x00007610ffa07816 */ /* 0x000fe200000000a0 */
[----:B0-----:R-:W-:Y:S01]  /*6810*/  IMAD.WIDE R112, R156, 0x2, R76 ;  /* 0x000000029c707825 */ /* 0x001fe200078e024c */
[----:B------:R-:W-:Y:S01]  /*6820*/  LOP3.LUT R156, R0, 0x60, RZ, 0xfc, !PT ;  /* 0x00000060009c7812 */ /* 0x000fe200078efcff */
[----:B------:R0:W5:Y:S01]  /*6830*/  @!P2 LDG.E.U16 R140, desc[UR14][R114.64] ;  /* 0x0000000e728ca981 */ /* 0x000162000c1e1500 */
[----:B------:R-:W-:-:S03]  /*6840*/  ULDC UR9, c[0x0][0x238] ;  /* 0x00008e0000097ab9 */ /* 0x000fc60000000800 */
[----:B------:R1:W5:Y:S01]  /*6850*/  @!P0 LDG.E.U16 R139, desc[UR14][R112.64] ;  /* 0x0000000e708b8981 */ /* 0x000362000c1e1500 */
[----:B------:R-:W-:Y:S02]  /*6860*/  ISETP.GE.AND P0, PT, R156, UR40, PT ;  /* 0x000000289c007c0c */ /* 0x000fe4000bf06270 */
[C---:B------:R-:W-:Y:S02]  /*6870*/  LOP3.LUT R156, R0.reuse, 0x62, RZ, 0xfc, !PT ;  /* 0x00000062009c7812 */ /* 0x040fe400078efcff */
[----:B0-----:R-:W-:Y:S01]  /*6880*/  PRMT R114, RZ, 0x7610, R114 ;  /* 0x00007610ff727816 */ /* 0x001fe20000000072 */
[----:B-1----:R-:W-:Y:S01]  /*6890*/  IMAD.WIDE R112, R167, 0x2, R76 ;  /* 0x00000002a7707825 */ /* 0x002fe200078e024c */
[----:B------:R-:W-:-:S04]  /*68a0*/  LOP3.LUT R167, R0, 0x60, RZ, 0xfc, !PT ;  /* 0x0000006000a77812 */ /* 0x000fc800078efcff */
[----:B------:R0:W5:Y:S01]  /*68b0*/  @!P1 LDG.E.U16 R114, desc[UR14][R112.64] ;  /* 0x0000000e70729981 */ /* 0x000162000c1e1500 */
[----:B------:R-:W-:Y:S01]  /*68c0*/  IMAD R167, R167, UR11, RZ ;  /* 0x0000000ba7a77c24 */ /* 0x000fe2000f8e02ff */
[C---:B------:R-:W-:Y:S01]  /*68d0*/  ISETP.GE.AND P1, PT, R156.reuse, UR40, PT ;  /* 0x000000289c007c0c */ /* 0x040fe2000bf26270 */
[----:B------:R-:W-:Y:S01]  /*68e0*/  IMAD R156, R156, UR9, RZ ;  /* 0x000000099c9c7c24 */ /* 0x000fe2000f8e02ff */
[----:B------:R-:W-:Y:S01]  /*68f0*/  PRMT R115, RZ, 0x7610, R115 ;  /* 0x00007610ff737816 */ /* 0x000fe20000000073 */
[----:B------:R-:W-:Y:S01]  /*6900*/  ULDC UR9, c[0x0][0x238] ;  /* 0x00008e0000097ab9 */ /* 0x000fe20000000800 */
[----:B0-----:R-:W-:-:S05]  /*6910*/  IMAD.WIDE R112, R167, 0x2, R76 ;  /* 0x00000002a7707825 */ /* 0x001fca00078e024c */
[----:B------:R0:W5:Y:S02]  /*6920*/  @!P0 LDG.E.U16 R160, desc[UR14][R112.64] ;  /* 0x0000000e70a08981 */ /* 0x000164000c1e1500 */
[----:B0-----:R-:W-:-:S05]  /*6930*/  IMAD.WIDE R112, R156, 0x2, R76 ;  /* 0x000000029c707825 */ /* 0x001fca00078e024c */
[----:B------:R0:W5:Y:S02]  /*6940*/  @!P1 LDG.E.U16 R115, desc[UR14][R112.64] ;  /* 0x0000000e70739981 */ /* 0x000164000c1e1500 */
[----:B0-----:R-:W-:-:S04]  /*6950*/  LOP3.LUT R112, R0, 0x64, RZ, 0xfc, !PT ;  /* 0x0000006400707812 */ /* 0x001fc800078efcff */
[----:B------:R-:W-:Y:S02]  /*6960*/  ISETP.GE.AND P0, PT, R112, UR40, PT ;  /* 0x0000002870007c0c */ /* 0x000fe4000bf06270 */
[----:B------:R-:W-:Y:S02]  /*6970*/  LOP3.LUT R112, R0, 0x66, RZ, 0xfc, !PT ;  /* 0x0000006600707812 */ /* 0x000fe400078efcff */
[----:B------:R-:W-:Y:S02]  /*6980*/  PRMT R142, RZ, 0x7610, R142 ;  /* 0x00007610ff8e7816 */ /* 0x000fe4000000008e */
[----:B------:R-:W-:Y:S01]  /*6990*/  ISETP.GE.AND P1, PT, R112, UR40, PT ;  /* 0x0000002870007c0c */ /* 0x000fe2000bf26270 */
[----:B------:R-:W-:Y:S01]  /*69a0*/  IMAD.WIDE R112, R244, 0x2, R76 ;  /* 0x00000002f4707825 */ /* 0x000fe200078e024c */
[----:B------:R-:W-:-:S05]  /*69b0*/  PRMT R143, RZ, 0x7610, R143 ;  /* 0x00007610ff8f7816 */ /* 0x000fca000000008f */
        /* <DEDUP_REMOVED lines=22> */
[----:B------:R0:W5:Y:S01]  /*6b20*/  @!P1 LDG.E.U16 R163, desc[UR14][R112.64] ;  /* 0x0000000e70a39981 */ /* 0x000162000c1e1500 */
[C---:B------:R-:W-:Y:S02]  /*6b30*/  LOP3.LUT R156, R0.reuse, 0x78, RZ, 0xfc, !PT ;  /* 0x00000078009c7812 */ /* 0x040fe400078efcff */
[----:B0-----:R-:W-:-:S04]  /*6b40*/  LOP3.LUT R112, R0, 0x72, RZ, 0xfc, !PT ;  /* 0x0000007200707812 */ /* 0x001fc800078efcff */
[----:B------:R-:W-:Y:S02]  /*6b50*/  ISETP.GE.AND P0, PT, R112, UR40, PT ;  /* 0x0000002870007c0c */ /* 0x000fe4000bf06270 */
[----:B------:R-:W-:Y:S02]  /*6b60*/  LOP3.LUT R112, R0, 0x78, RZ, 0xfc, !PT ;  /* 0x0000007800707812 */ /* 0x000fe400078efcff */
[----:B------:R-:W-:Y:S02]  /*6b70*/  PRMT R146, RZ, 0x7610, R146 ;  /* 0x00007610ff927816 */ /* 0x000fe40000000092 */
[----:B------:R-:W-:Y:S01]  /*6b80*/  ISETP.GE.AND P1, PT, R112, UR40, PT ;  /* 0x0000002870007c0c */ /* 0x000fe2000bf26270 */
[----:B------:R-:W-:Y:S01]  /*6b90*/  IMAD.WIDE R112, R250, 0x2, R76 ;  /* 0x00000002fa707825 */ /* 0x000fe200078e024c */
[----:B------:R-:W-:-:S03]  /*6ba0*/  PRMT R165, RZ, 0x7610, R165 ;  /* 0x00007610ffa57816 */ /* 0x000fc600000000a5 */
[----:B------:R-:W-:Y:S01]  /*6bb0*/  IMAD R156, R156, UR9, RZ ;  /* 0x000000099c9c7c24 */ /* 0x000fe2000f8e02ff */
[----:B------:R-:W-:Y:S01]  /*6bc0*/  PRMT R147, RZ, 0x7610, R147 ;  /* 0x00007610ff937816 */ /* 0x000fe20000000093 */
[----:B------:R0:W5:Y:S01]  /*6bd0*/  @!P0 LDG.E.U16 R146, desc[UR14][R112.64] ;  /* 0x0000000e70928981 */ /* 0x000162000c1e1500 */
[----:B------:R-:W-:Y:S01]  /*6be0*/  PRMT R148, RZ, 0x7610, R148 ;  /* 0x00007610ff947816 */ /* 0x000fe20000000094 */
[----:B------:R-:W-:Y:S01]  /*6bf0*/  ULDC UR9, c[0x0][0x238] ;  /* 0x00008e0000097ab9 */ /* 0x000fe20000000800 */
[----:B0-----:R-:W-:-:S05]  /*6c00*/  IMAD.WIDE R112, R156, 0x2, R76 ;  /* 0x000000029c707825 */ /* 0x001fca00078e024c */
[----:B------:R0:W5:Y:S02]  /*6c10*/  @!P1 LDG.E.U16 R165, desc[UR14][R112.64] ;  /* 0x0000000e70a59981 */ /* 0x000164000c1e1500 */
[----:B0-----:R-:W-:-:S04]  /*6c20*/  LOP3.LUT R112, R0, 0x74, RZ, 0xfc, !PT ;  /* 0x0000007400707812 */ /* 0x001fc800078efcff */
[----:B------:R-:W-:Y:S02]  /*6c30*/  ISETP.GE.AND P0, PT, R112, UR40, PT ;  /* 0x0000002870007c0c */ /* 0x000fe4000bf06270 */
[----:B------:R-:W-:-:S04]  /*6c40*/  LOP3.LUT R112, R0, 0x76, RZ, 0xfc, !PT ;  /* 0x0000007600707812 */ /* 0x000fc800078efcff */
[----:B------:R-:W-:Y:S01]  /*6c50*/  ISETP.GE.AND P1, PT, R112, UR40, PT ;  /* 0x0000002870007c0c */ /* 0x000fe2000bf26270 */
[----:B------:R-:W-:-:S06]  /*6c60*/  IMAD.WIDE R112, R251, 0x2, R76 ;  /* 0x00000002fb707825 */ /* 0x000fcc00078e024c */
[----:B------:R0:W5:Y:S01]  /*6c70*/  @!P0 LDG.E.U16 R147, desc[UR14][R112.64] ;  /* 0x0000000e70938981 */ /* 0x000162000c1e1500 */
[----:B------:R-:W-:Y:S01]  /*6c80*/  LOP3.LUT R156, R0, 0x7a, RZ, 0xfc, !PT ;  /* 0x0000007a009c7812 */ /* 0x000fe200078efcff */
[----:B0-----:R-:W-:-:S05]  /*6c90*/  IMAD.WIDE R112, R252, 0x2, R76 ;  /* 0x00000002fc707825 */ /* 0x001fca00078e024c */
[----:B------:R0:W5:Y:S01]  /*6ca0*/  @!P1 LDG.E.U16 R148, desc[UR14][R112.64] ;  /* 0x0000000e70949981 */ /* 0x000162000c1e1500 */
[----:B------:R-:W-:Y:S01]  /*6cb0*/  IMAD R156, R156, UR9, RZ ;  /* 0x000000099c9c7c24 */ /* 0x000fe2000f8e02ff */
[C---:B------:R-:W-:Y:S01]  /*6cc0*/  LOP3.LUT R167, R0.reuse, 0x7c, RZ, 0xfc, !PT ;  /* 0x0000007c00a77812 */ /* 0x040fe200078efcff */
[----:B------:R-:W-:Y:S01]  /*6cd0*/  ULDC UR9, c[0x0][0x238] ;  /* 0x00008e0000097ab9 */ /* 0x000fe20000000800 */
[----:B0-----:R-:W-:-:S04]  /*6ce0*/  LOP3.LUT R112, R0, 0x7a, RZ, 0xfc, !PT ;  /* 0x0000007a00707812 */ /* 0x001fc800078efcff */
[----:B------:R-:W-:Y:S02]  /*6cf0*/  ISETP.GE.AND P0, PT, R112, UR40, PT ;  /* 0x0000002870007c0c */ /* 0x000fe4000bf06270 */
[----:B------:R-:W-:-:S04]  /*6d00*/  LOP3.LUT R112, R0, 0x7c, RZ, 0xfc, !PT ;  /* 0x0000007c00707812 */ /* 0x000fc800078efcff */
[----:B------:R-:W-:Y:S01]  /*6d10*/  ISETP.GE.AND P1, PT, R112, UR40, PT ;  /* 0x0000002870007c0c */ /* 0x000fe2000bf26270 */
[----:B------:R-:W-:Y:S02]  /*6d20*/  IMAD.WIDE R112, R156, 0x2, R76 ;  /* 0x000000029c707825 */ /* 0x000fe400078e024c */
[----:B------:R-:W0:Y:S01]  /*6d30*/  S2R R156, SR_TID.X ;  /* 0x00000000009c7919 */ /* 0x000e220000002100 */
[----:B------:R-:W-:Y:S01]  /*6d40*/  PRMT R149, RZ, 0x7610, R149 ;  /* 0x00007610ff957816 */ /* 0x000fe20000000095 */
[----:B------:R-:W-:Y:S01]  /*6d50*/  IMAD R167, R167, UR9, RZ ;  /* 0x00000009a7a77c24 */ /* 0x000fe2000f8e02ff */
[----:B------:R-:W-:-:S04]  /*6d60*/  PRMT R150, RZ, 0x7610, R150 ;  /* 0x00007610ff967816 */ /* 0x000fc80000000096 */
[----:B------:R1:W5:Y:S02]  /*6d70*/  @!P0 LDG.E.U16 R149, desc[UR14][R112.64] ;  /* 0x0000000e70958981 */ /* 0x000364000c1e1500 */
[----:B-1----:R-:W-:-:S05]  /*6d80*/  IMAD.WIDE R112, R167, 0x2, R76 ;  /* 0x00000002a7707825 */ /* 0x002fca00078e024c */
[----:B------:R1:W5:Y:S01]  /*6d90*/  @!P1 LDG.E.U16 R150, desc[UR14][R112.64] ;  /* 0x0000000e70969981 */ /* 0x000362000c1e1500 */
[----:B------:R-:W-:Y:S02]  /*6da0*/  IADD3 RZ, P1, R8, R3, RZ ;  /* 0x0000000308ff7210 */ /* 0x000fe40007f3e0ff */
[----:B0-----:R-:W-:-:S04]  /*6db0*/  LOP3.LUT R156, R156, 0x7f, RZ, 0xc0, !PT ;  /* 0x0000007f9c9c7812 */ /* 0x001fc800078ec0ff */
[----:B------:R-:W-:Y:S01]  /*6dc0*/  ISETP.GE.AND P0, PT, R156, UR40, PT ;  /* 0x000000289c007c0c */ /* 0x000fe2000bf06270 */
[----:B-1----:R-:W-:Y:S01]  /*6dd0*/  IMAD.IADD R112, R8, 0x1, R3 ;  /* 0x0000000108707824 */ /* 0x002fe200078e0203 */
[----:B------:R-:W-:Y:S01]  /*6de0*/  PRMT R151, RZ, 0x7610, R151 ;  /* 0x00007610ff977816 */ /* 0x000fe20000000097 */
[----:B------:R-:W-:Y:S01]  /*6df0*/  IMAD.X R113, R184, 0x1, R2, P1 ;  /* 0x00000001b8717824 */ /* 0x000fe200008e0602 */
[----:B------:R-:W-:Y:S01]  /*6e00*/  BAR.SYNC.DEFER_BLOCKING 0x0 ;  /* 0x0000000000007b1d */ /* 0x000fe20000010000 */
[----:B------:R-:W-:Y:S02]  /*6e10*/  IADD3 RZ, P1, R7, R3, RZ ;  /* 0x0000000307ff7210 */ /* 0x000fe40007f3e0ff */
[----:B------:R-:W-:Y:S02]  /*6e20*/  PRMT R152, RZ, 0x7610, R152 ;  /* 0x00007610ff987816 */ /* 0x000fe40000000098 */
[----:B------:R-:W-:Y:S02]  /*6e30*/  PRMT R153, RZ, 0x7610, R153 ;  /* 0x00007610ff997816 */ /* 0x000fe40000000099 */
[----:B------:R-:W-:-:S02]  /*6e40*/  PRMT R154, RZ, 0x7610, R154 ;  /* 0x00007610ff9a7816 */ /* 0x000fc4000000009a */
[----:B------:R0:W5:Y:S02]  /*6e50*/  @!P0 LDG.E.U16 R151, desc[UR14][R112.64] ;  /* 0x0000000e70978981 */ /* 0x000164000c1e1500 */
[----:B0-----:R-:W-:Y:S02]  /*6e60*/  IMAD.IADD R112, R7, 0x1, R3 ;  /* 0x0000000107707824 */ /* 0x001fe400078e0203 */
[----:B------:R-:W-:Y:S01]  /*6e70*/  IMAD.X R113, R182, 0x1, R2, P1 ;  /* 0x00000001b6717824 */ /* 0x000fe200008e0602 */
[----:B------:R-:W-:-:S04]  /*6e80*/  IADD3 RZ, P1, R6, R3, RZ ;  /* 0x0000000306ff7210 */ /* 0x000fc80007f3e0ff */
[----:B------:R0:W5:Y:S02]  /*6e90*/  @!P0 LDG.E.U16 R152, desc[UR14][R112.64] ;  /* 0x0000000e70988981 */ /* 0x000164000c1e1500 */
[----:B0-----:R-:W-:Y:S02]  /*6ea0*/  IMAD.IADD R112, R6, 0x1, R3 ;  /* 0x0000000106707824 */ /* 0x001fe400078e0203 */
[----:B------:R-:W-:Y:S01]  /*6eb0*/  IMAD.X R113, R185, 0x1, R2, P1 ;  /* 0x00000001b9717824 */ /* 0x000fe200008e0602 */
[----:B------:R-:W-:-:S04]  /*6ec0*/  IADD3 RZ, P1, R17, R3, RZ ;  /* 0x0000000311ff7210 */ /* 0x000fc80007f3e0ff */
[----:B------:R0:W5:Y:S01]  /*6ed0*/  @!P0 LDG.E.U16 R153, desc[UR14][R112.64] ;  /* 0x0000000e70998981 */ /* 0x000162000c1e1500 */
[----:B------:R-:W-:Y:S01]  /*6ee0*/  PRMT R155, RZ, 0x7610, R155 ;  /* 0x00007610ff9b7816 */ /* 0x000fe2000000009b */
[----:B0-----:R-:W-:Y:S02]  /*6ef0*/  IMAD.IADD R112, R17, 0x1, R3 ;  /* 0x0000000111707824 */ /* 0x001fe400078e0203 */
[----:B------:R-:W-:Y:S01]  /*6f00*/  IMAD.X R113, R181, 0x1, R2, P1 ;  /* 0x00000001b5717824 */ /* 0x000fe200008e0602 */
[----:B------:R-:W-:-:S04]  /*6f10*/  IADD3 RZ, P1, R18, R3, RZ ;  /* 0x0000000312ff7210 */ /* 0x000fc80007f3e0ff */
[----:B------:R0:W5:Y:S01]  /*6f20*/  @!P0 LDG.E.U16 R154, desc[UR14][R112.64] ;  /* 0x0000000e709a8981 */ /* 0x000162000c1e1500 */
[----:B------:R-:W-:Y:S01]  /*6f30*/  SHF.R.S32.HI R156, RZ, 0x6, R168 ;  /* 0x00000006ff9c7819 */ /* 0x000fe200000114a8 */
[----:B0-----:R-:W-:Y:S02]  /*6f40*/  IMAD.IADD R112, R18, 0x1, R3 ;  /* 0x0000000112707824 */ /* 0x001fe400078e0203 */
[----:B------:R-:W-:-:S05]  /*6f50*/  IMAD.X R113, R180, 0x1, R2, P1 ;  /* 0x00000001b4717824 */ /* 0x000fca00008e0602 */
[----:B------:R0:W5:Y:S01]  /*6f60*/  @!P0 LDG.E.U16 R155, desc[UR14][R112.64] ;  /* 0x0000000e709b8981 */ /* 0x000162000c1e1500 */
[----:B------:R-:W-:Y:S02]  /*6f70*/  SGXT R156, R156, 0x1 ;  /* 0x000000019c9c781a */ /* 0x000fe40000000200 */
[----:B------:R-:W-:Y:S01]  /*6f80*/  IADD3 RZ, P1, R4, R3, RZ ;  /* 0x0000000304ff7210 */ /* 0x000fe20007f3e0ff */
[----:B0-----:R-:W-:Y:S01]  /*6f90*/  IMAD.SHL.U32 R112, R168, 0x2, RZ ;  /* 0x00000002a8707824 */ /* 0x001fe200078e00ff */
[----:B------:R-:W-:-:S04]  /*6fa0*/  PRMT R157, RZ, 0x7610, R157 ;  /* 0x00007610ff9d7816 */ /* 0x000fc8000000009d */
[----:B------:R-:W-:Y:S01]  /*6fb0*/  LOP3.LUT R112, R112, 0x7e, RZ, 0xc0, !PT ;  /* 0x0000007e70707812 */ /* 0x000fe200078ec0ff */
[----:B------:R-:W-:Y:S01]  /*6fc0*/  IMAD.X R113, R183, 0x1, R2, P1 ;  /* 0x00000001b7717824 */ /* 0x000fe200008e0602 */
[----:B------:R-:W-:Y:S02]  /*6fd0*/  IADD3 RZ, P1, R19, R3, RZ ;  /* 0x0000000313ff7210 */ /* 0x000fe40007f3e0ff */
[----:B------:R-:W-:Y:S01]  /*6fe0*/  LOP3.LUT R156, R112, 0x90, R156, 0x78, !PT ;  /* 0x00000090709c7812 */ /* 0x000fe200078e789c */
[----:B------:R-:W-:-:S04]  /*6ff0*/  IMAD.IADD R112, R4, 0x1, R3 ;  /* 0x0000000104707824 */ /* 0x000fc800078e0203 */
[----:B------:R0:W-:Y:S04]  /*7000*/  STS.U16 [R156+UR12], R122 ;  /* 0x0000007a9c007988 */ /* 0x0001e8000800040c */
[----:B------:R1:W5:Y:S01]  /*7010*/  @!P0 LDG.E.U16 R157, desc[UR14][R112.64] ;  /* 0x0000000e709d8981 */ /* 0x000362000c1e1500 */
[----:B0-----:R-:W-:Y:S01]  /*7020*/  PRMT R122, RZ, 0x7610, R122 ;  /* 0x00007610ff7a7816 */ /* 0x001fe2000000007a */
[----:B-1----:R-:W-:Y:S02]  /*7030*/  IMAD.IADD R112, R19, 0x1, R3 ;  /* 0x0000000113707824 */ /* 0x002fe400078e0203 */
[----:B------:R-:W-:Y:S01]  /*7040*/  IMAD.X R113, R179, 0x1, R2, P1 ;  /* 0x00000001b3717824 */ /* 0x000fe200008e0602 */
[----:B------:R-:W-:Y:S02]  /*7050*/  IADD3 RZ, P1, R20, R3, RZ ;  /* 0x0000000314ff7210 */ /* 0x000fe40007f3e0ff */
[----:B------:R-:W-:-:S02]  /*7060*/  PRMT R159, RZ, 0x7610, R159 ;  /* 0x00007610ff9f7816 */ /* 0x000fc4000000009f */
[----:B------:R0:W5:Y:S04]  /*7070*/  @!P0 LDG.E.U16 R122, desc[UR14][R112.64] ;  /* 0x0000000e707a8981 */ /* 0x000168000c1e1500 */
[----:B------:R1:W-:Y:S01]  /*7080*/  STS.U16 [R156+UR12+0x400], R111 ;  /* 0x0004006f9c007988 */ /* 0x0003e2000800040c */
[--C-:B0-----:R-:W-:Y:S02]  /*7090*/  IMAD.IADD R112, R20, 0x1, R3.reuse ;  /* 0x0000000114707824 */ /* 0x101fe400078e0203 */
[--C-:B------:R-:W-:Y:S01]  /*70a0*/  IMAD.X R113, R178, 0x1, R2.reuse, P1 ;  /* 0x00000001b2717824 */ /* 0x100fe200008e0602 */
[-C--:B------:R-:W-:Y:S01]  /*70b0*/  IADD3 RZ, P1, R21, R3.reuse, RZ ;  /* 0x0000000315ff7210 */ /* 0x080fe20007f3e0ff */
[----:B----4-:R0:W-:Y:S04]  /*70c0*/  STS.U16 [R156+UR12+0x800], R110 ;  /* 0x0008006e9c007988 */ /* 0x0101e8000800040c */
[----:B------:R4:W5:Y:S01]  /*70d0*/  @!P0 LDG.E.U16 R159, desc[UR14][R112.64] ;  /* 0x0000000e709f8981 */ /* 0x000962000c1e1500 */
[----:B-1----:R-:W-:Y:S01]  /*70e0*/  IMAD.X R111, R177, 0x1, R2, P1 ;  /* 0x00000001b16f7824 */ /* 0x002fe200008e0602 */
[----:B------:R-:W-:Y:S01]  /*70f0*/  IADD3 RZ, P1, R22, R3, RZ ;  /* 0x0000000316ff7210 */ /* 0x000fe20007f3e0ff */
[----:B0-----:R-:W-:Y:S01]  /*7100*/  IMAD.IADD R110, R21, 0x1, R3 ;  /* 0x00000001156e7824 */ /* 0x001fe200078e0203 */
[----:B----4-:R-:W-:-:S02]  /*7110*/  PRMT R112, RZ, 0x7610, R112 ;  /* 0x00007610ff707816 */ /* 0x010fc40000000070 */
[----:B------:R-:W-:-:S04]  /*7120*/  PRMT R113, RZ, 0x7610, R113 ;  /* 0x00007610ff717816 */ /* 0x000fc80000000071 */
[----:B------:R0:W4:Y:S04]  /*7130*/  @!P0 LDG.E.U16 R112, desc[UR14][R110.64] ;  /* 0x0000000e6e708981 */ /* 0x000128000c1e1500 */
[----:B---3--:R1:W-:Y:S01]  /*7140*/  STS.U16 [R156+UR12+0xc00], R109 ;  /* 0x000c006d9c007988 */ /* 0x0083e2000800040c */
[--C-:B0-----:R-:W-:Y:S02]  /*7150*/  IMAD.IADD R110, R22, 0x1, R3.reuse ;  /* 0x00000001166e7824 */ /* 0x101fe400078e0203 */
[--C-:B------:R-:W-:Y:S01]  /*7160*/  IMAD.X R111, R176, 0x1, R2.reuse, P1 ;  /* 0x00000001b06f7824 */ /* 0x100fe200008e0602 */
[CC--:B------:R-:W-:Y:S01]  /*7170*/  IADD3 RZ, P1, R23.reuse, R3.reuse, RZ ;  /* 0x0000000317ff7210 */ /* 0x0c0fe20007f3e0ff */
[----:B------:R0:W-:Y:S04]  /*7180*/  STS.U16 [R156+UR12+0x1000], R108 ;  /* 0x0010006c9c007988 */ /* 0x0001e8000800040c */
[----:B------:R3:W4:Y:S01]  /*7190*/  @!P0 LDG.E.U16 R113, desc[UR14][R110.64] ;  /* 0x0000000e6e718981 */ /* 0x000722000c1e1500 */
[----:B-1----:R-:W-:Y:S01]  /*71a0*/  IMAD.X R109, R126, 0x1, R2, P1 ;  /* 0x000000017e6d7824 */ /* 0x002fe200008e0602 */
[----:B------:R-:W-:Y:S01]  /*71b0*/  IADD3 RZ, P1, R56, R3, RZ ;  /* 0x0000000338ff7210 */ /* 0x000fe20007f3e0ff */
[----:B0-----:R-:W-:Y:S01]  /*71c0*/  IMAD.IADD R108, R23, 0x1, R3 ;  /* 0x00000001176c7824 */ /* 0x001fe200078e0203 */
[----:B---3--:R-:W-:-:S02]  /*71d0*/  PRMT R110, RZ, 0x7610, R110 ;  /* 0x00007610ff6e7816 */ /* 0x008fc4000000006e */
[----:B------:R-:W-:-:S04]  /*71e0*/  PRMT R111, RZ, 0x7610, R111 ;  /* 0x00007610ff6f7816 */ /* 0x000fc8000000006f */
[----:B------:R0:W3:Y:S04]  /*71f0*/  @!P0 LDG.E.U16 R110, desc[UR14][R108.64] ;  /* 0x0000000e6c6e8981 */ /* 0x0000e8000c1e1500 */
[----:B------:R1:W-:Y:S01]  /*7200*/  STS.U16 [R156+UR12+0x1400], R107 ;  /* 0x0014006b9c007988 */ /* 0x0003e2000800040c */
[--C-:B0-----:R-:W-:Y:S02]  /*7210*/  IMAD.IADD R108, R56, 0x1, R3.reuse ;  /* 0x00000001386c7824 */ /* 0x101fe400078e0203 */
[--C-:B------:R-:W-:Y:S01]  /*7220*/  IMAD.X R109, R175, 0x1, R2.reuse, P1 ;  /* 0x00000001af6d7824 */ /* 0x100fe200008e0602 */
[-C--:B------:R-:W-:Y:S01]  /*7230*/  IADD3 RZ, P1, R57, R3.reuse, RZ ;  /* 0x0000000339ff7210 */ /* 0x080fe20007f3e0ff */
[----:B------:R0:W-:Y:S04]  /*7240*/  STS.U16 [R156+UR12+0x1800], R106 ;  /* 0x0018006a9c007988 */ /* 0x0001e8000800040c */
[----:B------:R2:W3:Y:S01]  /*7250*/  @!P0 LDG.E.U16 R111, desc[UR14][R108.64] ;  /* 0x0000000e6c6f8981 */ /* 0x0004e2000c1e1500 */
[----:B-1----:R-:W-:Y:S01]  /*7260*/  IMAD.X R107, R128, 0x1, R2, P1 ;  /* 0x00000001806b7824 */ /* 0x002fe200008e0602 */
[----:B------:R-:W-:Y:S01]  /*7270*/  IADD3 RZ, P1, R5, R3, RZ ;  /* 0x0000000305ff7210 */ /* 0x000fe20007f3e0ff */
[--C-:B0-----:R-:W-:Y:S01]  /*7280*/  IMAD.IADD R106, R57, 0x1, R3.reuse ;  /* 0x00000001396a7824 */ /* 0x101fe200078e0203 */
[----:B--2---:R-:W-:Y:S01]  /*7290*/  PRMT R108, RZ, 0x7610, R108 ;  /* 0x00007610ff6c7816 */ /* 0x004fe2000000006c */
[----:B------:R0:W-:Y:S05]  /*72a0*/  STS.U16 [R156+UR12+0x1c00], R96 ;  /* 0x001c00609c007988 */ /* 0x0001ea000800040c */
[----:B------:R1:W2:Y:S01]  /*72b0*/  @!P0 LDG.E.U16 R108, desc[UR14][R106.64] ;  /* 0x0000000e6a6c8981 */ /* 0x0002a2000c1e1500 */
[----:B0-----:R-:W-:Y:S01]  /*72c0*/  PRMT R96, RZ, 0x7610, R96 ;  /* 0x00007610ff607816 */ /* 0x001fe20000000060 */
[----:B-1----:R-:W-:-:S02]  /*72d0*/  IMAD.IADD R106, R5, 0x1, R3 ;  /* 0x00000001056a7824 */ /* 0x002fc400078e0203 */
[----:B------:R-:W-:Y:S01]  /*72e0*/  IMAD.X R107, R174, 0x1, R2, P1 ;  /* 0x00000001ae6b7824 */ /* 0x000fe200008e0602 */
[C---:B------:R-:W-:Y:S02]  /*72f0*/  IADD3 RZ, P1, R16.reuse, R3, RZ ;  /* 0x0000000310ff7210 */ /* 0x040fe40007f3e0ff */
[----:B------:R-:W-:Y:S02]  /*7300*/  PRMT R109, RZ, 0x7610, R109 ;  /* 0x00007610ff6d7816 */ /* 0x000fe4000000006d */
[----:B------:R0:W4:Y:S04]  /*7310*/  @!P0 LDG.E.U16 R96, desc[UR14][R106.64] ;  /* 0x0000000e6a608981 */ /* 0x000128000c1e1500 */
[----:B------:R1:W-:Y:S01]  /*7320*/  STS.U16 [R156+UR12+0x2000], R129 ;  /* 0x002000819c007988 */ /* 0x0003e2000800040c */
[----:B0-----:R-:W-:-:S02]  /*7330*/  IMAD.IADD R106, R16, 0x1, R3 ;  /* 0x00000001106a7824 */ /* 0x001fc400078e0203 */
[----:B------:R-:W-:Y:S01]  /*7340*/  IMAD.X R107, R173, 0x1, R2, P1 ;  /* 0x00000001ad6b7824 */ /* 0x000fe200008e0602 */
[C---:B------:R-:W-:Y:S02]  /*7350*/  IADD3 RZ, P1, R15.reuse, R3, RZ ;  /* 0x000000030fff7210 */ /* 0x040fe40007f3e0ff */
[----:B-1----:R-:W-:Y:S02]  /*7360*/  PRMT R129, RZ, 0x7610, R129 ;  /* 0x00007610ff817816 */ /* 0x002fe40000000081 */
[----:B------:R0:W3:Y:S04]  /*7370*/  @!P0 LDG.E.U16 R109, desc[UR14][R106.64] ;  /* 0x0000000e6a6d8981 */ /* 0x0000e8000c1e1500 */
        /* <DEDUP_REMOVED lines=18> */
[----:B-----5:R1:W-:Y:S01]  /*74a0*/  STS.U16 [R156+UR12+0x3000], R160 ;  /* 0x003000a09c007988 */ /* 0x0203e2000800040c */
[----:B0-----:R-:W-:-:S02]  /*74b0*/  IMAD.IADD R106, R12, 0x1, R3 ;  /* 0x000000010c6a7824 */ /* 0x001fc400078e0203 */
[----:B------:R-:W-:Y:S01]  /*74c0*/  IMAD.X R107, R171, 0x1, R2, P1 ;  /* 0x00000001ab6b7824 */ /* 0x000fe200008e0602 */
[C---:B------:R-:W-:Y:S02]  /*74d0*/  IADD3 RZ, P1, R11.reuse, R3, RZ ;  /* 0x000000030bff7210 */ /* 0x040fe40007f3e0ff */
[----:B-1----:R-:W-:Y:S02]  /*74e0*/  PRMT R160, RZ, 0x7610, R160 ;  /* 0x00007610ffa07816 */ /* 0x002fe400000000a0 */
[----:B------:R0:W5:Y:S04]  /*74f0*/  @!P0 LDG.E.U16 R158, desc[UR14][R106.64] ;  /* 0x0000000e6a9e8981 */ /* 0x000168000c1e1500 */
[----:B------:R1:W-:Y:S01]  /*7500*/  STS.U16 [R156+UR12+0x3400], R161 ;  /* 0x003400a19c007988 */ /* 0x0003e2000800040c */
[----:B0-----:R-:W-:-:S02]  /*7510*/  IMAD.IADD R106, R11, 0x1, R3 ;  /* 0x000000010b6a7824 */ /* 0x001fc400078e0203 */
[----:B------:R-:W-:Y:S01]  /*7520*/  IMAD.X R107, R134, 0x1, R2, P1 ;  /* 0x00000001866b7824 */ /* 0x000fe200008e0602 */
[----:B------:R-:W-:Y:S02]  /*7530*/  IADD3 RZ, P1, R10, R3, RZ ;  /* 0x000000030aff7210 */ /* 0x000fe40007f3e0ff */
[----:B-1----:R-:W-:Y:S02]  /*7540*/  PRMT R161, RZ, 0x7610, R161 ;  /* 0x00007610ffa17816 */ /* 0x002fe400000000a1 */
[----:B------:R0:W5:Y:S01]  /*7550*/  @!P0 LDG.E.U16 R160, desc[UR14][R106.64] ;  /* 0x0000000e6aa08981 */ /* 0x000162000c1e1500 */
[----:B------:R-:W-:-:S03]  /*7560*/  LOP3.LUT R167, R156, 0x20, RZ, 0x3c, !PT ;  /* 0x000000209ca77812 */ /* 0x000fc600078e3cff */
[----:B------:R1:W-:Y:S01]  /*7570*/  STS.U16 [R156+UR12+0x3800], R163 ;  /* 0x003800a39c007988 */ /* 0x0003e2000800040c */
[----:B0-----:R-:W-:Y:S02]  /*7580*/  IMAD.IADD R106, R10, 0x1, R3 ;  /* 0x000000010a6a7824 */ /* 0x001fe400078e0203 */
[----:B------:R-:W-:Y:S01]  /*7590*/  IMAD.X R107, R170, 0x1, R2, P1 ;  /* 0x00000001aa6b7824 */ /* 0x000fe200008e0602 */
[----:B------:R-:W-:Y:S01]  /*75a0*/  IADD3 RZ, P1, R9, R3, RZ ;  /* 0x0000000309ff7210 */ /* 0x000fe20007f3e0ff */
[----:B------:R-:W-:Y:S01]  /*75b0*/  STS.U16 [R156+UR12+0x3c00], R165 ;  /* 0x003c00a59c007988 */ /* 0x000fe2000800040c */
[----:B-1----:R-:W-:-:S03]  /*75c0*/  PRMT R163, RZ, 0x7610, R163 ;  /* 0x00007610ffa37816 */ /* 0x002fc600000000a3 */
[----:B------:R0:W4:Y:S04]  /*75d0*/  @!P0 LDG.E.U16 R161, desc[UR14][R106.64] ;  /* 0x0000000e6aa18981 */ /* 0x000128000c1e1500 */
[----:B------:R1:W-:Y:S01]  /*75e0*/  STS.U16 [R167+UR12+0x500], R100 ;  /* 0x00050064a7007988 */ /* 0x0003e2000800040c */
[----:B0-----:R-:W-:Y:S02]  /*75f0*/  IMAD.IADD R106, R9, 0x1, R3 ;  /* 0x00000001096a7824 */ /* 0x001fe400078e0203 */
[--C-:B------:R-:W-:Y:S01]  /*7600*/  IMAD.X R107, R136, 0x1, R2.reuse, P1 ;  /* 0x00000001886b7824 */ /* 0x100fe200008e0602 */
[----:B-1----:R-:W-:Y:S01]  /*7610*/  IADD3 R100, P1, R187, R3, RZ ;  /* 0x00000003bb647210 */ /* 0x002fe20007f3e0ff */
[----:B------:R0:W-:Y:S04]  /*7620*/  STS.U16 [R167+UR12+0x100], R101 ;  /* 0x00010065a7007988 */ /* 0x0001e8000800040c */
[----:B------:R1:W3:Y:S01]  /*7630*/  @!P0 LDG.E.U16 R163, desc[UR14][R106.64] ;  /* 0x0000000e6aa38981 */ /* 0x0002e2000c1e1500 */
[----:B0-----:R-:W-:Y:S01]  /*7640*/  IMAD.X R101, R162, 0x1, R2, P1 ;  /* 0x00000001a2657824 */ /* 0x001fe200008e0602 */
[----:B-1----:R-:W-:-:S06]  /*7650*/  PRMT R106, RZ, 0x7610, R106 ;  /* 0x00007610ff6a7816 */ /* 0x002fcc000000006a */
[----:B------:R0:W5:Y:S01]  /*7660*/  @!P0 LDG.E.U16 R106, desc[UR14][R100.64] ;  /* 0x0000000e646a8981 */ /* 0x000162000c1e1500 */
[----:B------:R-:W-:Y:S02]  /*7670*/  PRMT R107, RZ, 0x7610, R107 ;  /* 0x00007610ff6b7816 */ /* 0x000fe4000000006b */
[----:B0-----:R-:W-:-:S05]  /*7680*/  IADD3 R100, P1, R234, R3, RZ ;  /* 0x00000003ea647210 */ /* 0x001fca0007f3e0ff */
[----:B------:R-:W-:Y:S01]  /*7690*/  IMAD.X R101, R210, 0x1, R2, P1 ;  /* 0x00000001d2657824 */ /* 0x000fe200008e0602 */
[----:B------:R0:W-:Y:S04]  /*76a0*/  STS.U16 [R167+UR12+0xd00], R83 ;  /* 0x000d0053a7007988 */ /* 0x0001e8000800040c */
[----:B------:R1:W3:Y:S01]  /*76b0*/  @!P0 LDG.E.U16 R107, desc[UR14][R100.64] ;  /* 0x0000000e646b8981 */ /* 0x0002e2000c1e1500 */
[----:B0-----:R-:W-:Y:S02]  /*76c0*/  PRMT R83, RZ, 0x7610, R83 ;  /* 0x00007610ff537816 */ /* 0x001fe40000000053 */
[----:B-1----:R-:W-:-:S05]  /*76d0*/  IADD3 R100, P1, R239, R3, RZ ;  /* 0x00000003ef647210 */ /* 0x002fca0007f3e0ff */
[----:B------:R-:W-:-:S05]  /*76e0*/  IMAD.X R101, R218, 0x1, R2, P1 ;  /* 0x00000001da657824 */ /* 0x000fca00008e0602 */
[----:B------:R0:W5:Y:S01]  /*76f0*/  @!P0 LDG.E.U16 R83, desc[UR14][R100.64] ;  /* 0x0000000e64538981 */ /* 0x000162000c1e1500 */
[----:B------:R-:W-:-:S03]  /*7700*/  PRMT R165, RZ, 0x7610, R165 ;  /* 0x00007610ffa57816 */ /* 0x000fc600000000a5 */
[----:B------:R1:W-:Y:S01]  /*7710*/  STS.U16 [R167+UR12+0x1500], R94 ;  /* 0x0015005ea7007988 */ /* 0x0003e2000800040c */
[----:B0-----:R-:W-:-:S05]  /*7720*/  IADD3 R100, P1, R226, R3, RZ ;  /* 0x00000003e2647210 */ /* 0x001fca0007f3e0ff */
[--C-:B------:R-:W-:Y:S01]  /*7730*/  IMAD.X R101, R86, 0x1, R2.reuse, P1 ;  /* 0x0000000156657824 */ /* 0x100fe200008e0602 */
[----:B-1----:R-:W-:Y:S01]  /*7740*/  IADD3 R94, P1, R201, R3, RZ ;  /* 0x00000003c95e7210 */ /* 0x002fe20007f3e0ff */
[----:B------:R0:W-:Y:S04]  /*7750*/  STS.U16 [R167+UR12+0x1100], R95 ;  /* 0x0011005fa7007988 */ /* 0x0001e8000800040c */
[----:B------:R1:W5:Y:S01]  /*7760*/  @!P0 LDG.E.U16 R165, desc[UR14][R100.64] ;  /* 0x0000000e64a58981 */ /* 0x000362000c1e1500 */
[----:B0-----:R-:W-:Y:S01]  /*7770*/  IMAD.X R95, R71, 0x1, R2, P1 ;  /* 0x00000001475f7824 */ /* 0x001fe200008e0602 */
[----:B-1----:R-:W-:Y:S02]  /*7780*/  PRMT R100, RZ, 0x7610, R100 ;  /* 0x00007610ff647816 */ /* 0x002fe40000000064 */
[----:B------:R0:W-:Y:S04]  /*7790*/  STS.U16 [R167+UR12+0x1900], R97 ;  /* 0x00190061a7007988 */ /* 0x0001e8000800040c */
[----:B------:R1:W5:Y:S01]  /*77a0*/  @!P0 LDG.E.U16 R100, desc[UR14][R94.64] ;  /* 0x0000000e5e648981 */ /* 0x000362000c1e1500 */
[----:B0-----:R-:W-:-:S02]  /*77b0*/  PRMT R97, RZ, 0x7610, R97 ;  /* 0x00007610ff617816 */ /* 0x001fc40000000061 */
[----:B-1----:R-:W-:-:S05]  /*77c0*/  IADD3 R94, P1, R193, R3, RZ ;  /* 0x00000003c15e7210 */ /* 0x002fca0007f3e0ff */
[----:B------:R-:W-:Y:S01]  /*77d0*/  IMAD.X R95, R63, 0x1, R2, P1 ;  /* 0x000000013f5f7824 */ /* 0x000fe200008e0602 */
[----:B------:R0:W-:Y:S04]  /*77e0*/  STS.U16 [R167+UR12+0x1d00], R81 ;  /* 0x001d0051a7007988 */ /* 0x0001e8000800040c */
[----:B------:R1:W5:Y:S01]  /*77f0*/  @!P0 LDG.E.U16 R97, desc[UR14][R94.64] ;  /* 0x0000000e5e618981 */ /* 0x000362000c1e1500 */
[----:B0-----:R-:W-:Y:S02]  /*7800*/  PRMT R81, RZ, 0x7610, R81 ;  /* 0x00007610ff517816 */ /* 0x001fe40000000051 */
[----:B-1----:R-:W-:-:S05]  /*7810*/  IADD3 R94, P1, R242, R3, RZ ;  /* 0x00000003f25e7210 */ /* 0x002fca0007f3e0ff */
[----:B------:R-:W-:-:S05]  /*7820*/  IMAD.X R95, R217, 0x1, R2, P1 ;  /* 0x00000001d95f7824 */ /* 0x000fca00008e0602 */
[----:B------:R0:W5:Y:S01]  /*7830*/  @!P0 LDG.E.U16 R81, desc[UR14][R94.64] ;  /* 0x0000000e5e518981 */ /* 0x000162000c1e1500 */
[----:B------:R-:W-:Y:S02]  /*7840*/  PRMT R101, RZ, 0x7610, R101 ;  /* 0x00007610ff657816 */ /* 0x000fe40000000065 */
[----:B0-----:R-:W-:-:S05]  /*7850*/  IADD3 R94, P1, R233, R3, RZ ;  /* 0x00000003e95e7210 */ /* 0x001fca0007f3e0ff */
[----:B------:R-:W-:Y:S01]  /*7860*/  IMAD.X R95, R209, 0x1, R2, P1 ;  /* 0x00000001d15f7824 */ /* 0x000fe200008e0602 */
[----:B------:R0:W-:Y:S04]  /*7870*/  STS.U16 [R167+UR12+0x2100], R127 ;  /* 0x0021007fa7007988 */ /* 0x0001e8000800040c */
[----:B------:R1:W5:Y:S01]  /*7880*/  @!P0 LDG.E.U16 R101, desc[UR14][R94.64] ;  /* 0x0000000e5e658981 */ /* 0x000362000c1e1500 */
[----:B0-----:R-:W-:Y:S02]  /*7890*/  PRMT R127, RZ, 0x7610, R127 ;  /* 0x00007610ff7f7816 */ /* 0x001fe4000000007f */
[----:B-1----:R-:W-:-:S05]  /*78a0*/  IADD3 R94, P1, R225, R3, RZ ;  /* 0x00000003e15e7210 */ /* 0x002fca0007f3e0ff */
        /* <DEDUP_REMOVED lines=29> */
[----:B-1----:R-:W-:Y:S01]  /*7a80*/  IADD3 R94, P1, R222, R3, RZ ;  /* 0x00000003de5e7210 */ /* 0x002fe20007f3e0ff */
[----:B------:R0:W-:Y:S04]  /*7a90*/  STS.U16 [R167+UR12+0x900], R79 ;  /* 0x0009004fa7007988 */ /* 0x0001e8000800040c */
[----:B------:R-:W-:Y:S01]  /*7aa0*/  IMAD.X R95, R138, 0x1, R2, P1 ;  /* 0x000000018a5f7824 */ /* 0x000fe200008e0602 */
[----:B------:R-:W-:Y:S04]  /*7ab0*/  STS.U16 [R167+UR12+0x3d00], R149 ;  /* 0x003d0095a7007988 */ /* 0x000fe8000800040c */
[----:B------:R1:W5:Y:S01]  /*7ac0*/  @!P0 LDG.E.U16 R146, desc[UR14][R94.64] ;  /* 0x0000000e5e928981 */ /* 0x000362000c1e1500 */
[----:B0-----:R-:W-:-:S05]  /*7ad0*/  LOP3.LUT R79, R156, 0x40, RZ, 0x3c, !PT ;  /* 0x000000409c4f7812 */ /* 0x001fca00078e3cff */
[----:B------:R0:W-:Y:S01]  /*7ae0*/  STS.U16 [R79+UR12+0x200], R87 ;  /* 0x000200574f007988 */ /* 0x0001e2000800040c */
[----:B-1----:R-:W-:-:S05]  /*7af0*/  IADD3 R94, P1, R199, R3, RZ ;  /* 0x00000003c75e7210 */ /* 0x002fca0007f3e0ff */
[----:B------:R-:W-:Y:S01]  /*7b00*/  IMAD.X R95, R69, 0x1, R2, P1 ;  /* 0x00000001455f7824 */ /* 0x000fe200008e0602 */
[----:B0-----:R-:W-:Y:S01]  /*7b10*/  PRMT R87, RZ, 0x7610, R87 ;  /* 0x00007610ff577816 */ /* 0x001fe20000000057 */
[----:B------:R0:W-:Y:S05]  /*7b20*/  STS.U16 [R79+UR12+0x600], R99 ;  /* 0x000600634f007988 */ /* 0x0001ea000800040c */
        /* <DEDUP_REMOVED lines=78> */
[----:B------:R-:W-:-:S04]  /*8010*/  LOP3.LUT R156, R156, 0x60, RZ, 0x3c, !PT ;  /* 0x000000609c9c7812 */ /* 0x000fc800078e3cff */
        /* <DEDUP_REMOVED lines=13> */
[----:B-1----:R-:W-:Y:S01]  /*80f0*/  IADD3 R92, P1, R228, R3, RZ ;  /* 0x00000003e45c7210 */ /* 0x002fe20007f3e0ff */
[----:B------:R0:W-:Y:S04]  /*8100*/  STS.U16 [R156+UR12+0xf00], R78 ;  /* 0x000f004e9c007988 */ /* 0x0001e8000800040c */
[----:B------:R-:W-:-:S05]  /*8110*/  IMAD.X R93, R204, 0x1, R2, P1 ;  /* 0x00000001cc5d7824 */ /* 0x000fca00008e0602 */
[----:B------:R1:W5:Y:S01]  /*8120*/  @!P0 LDG.E.U16 R91, desc[UR14][R92.64] ;  /* 0x0000000e5c5b8981 */ /* 0x000362000c1e1500 */
[----:B0-----:R-:W-:-:S05]  /*8130*/  IADD3 R78, P1, R203, R3, RZ ;  /* 0x00000003cb4e7210 */ /* 0x001fca0007f3e0ff */
[----:B------:R-:W-:Y:S01]  /*8140*/  IMAD.X R79, R73, 0x1, R2, P1 ;  /* 0x00000001494f7824 */ /* 0x000fe200008e0602 */
[----:B-1----:R-:W-:Y:S01]  /*8150*/  PRMT R92, RZ, 0x7610, R92 ;  /* 0x00007610ff5c7816 */ /* 0x002fe2000000005c */
        /* <DEDUP_REMOVED lines=27> */
[----:B------:R-:W-:-:S05]  /*8310*/  IMAD.X R79, R64, 0x1, R2, P1 ;  /* 0x00000001404f7824 */ /* 0x000fca00008e0602 */
[----:B------:R0:W5:Y:S02]  /*8320*/  @!P0 LDG.E.U16 R118, desc[UR14][R78.64] ;  /* 0x0000000e4e768981 */ /* 0x000164000c1e1500 */
[C---:B0-----:R-:W-:Y:S01]  /*8330*/  IMAD.SHL.U32 R78, R168.reuse, 0x2, RZ ;  /* 0x00000002a84e7824 */ /* 0x041fe200078e00ff */
[----:B------:R-:W-:-:S04]  /*8340*/  LOP3.LUT R79, R168, 0x40, RZ, 0xc0, !PT ;  /* 0x00000040a84f7812 */ /* 0x000fc800078ec0ff */
[----:B------:R-:W-:-:S05]  /*8350*/  LOP3.LUT R78, R78, 0x7e, RZ, 0xc0, !PT ;  /* 0x0000007e4e4e7812 */ /* 0x000fca00078ec0ff */
[----:B------:R-:W-:Y:S01]  /*8360*/  IMAD R78, R79, 0x80, R78 ;  /* 0x000000804f4e7824 */ /* 0x000fe200078e024e */
[----:B------:R-:W-:Y:S04]  /*8370*/  STS.U16 [R156+UR12+0x1f00], R123 ;  /* 0x001f007b9c007988 */ /* 0x000fe8000800040c */
[C---:B------:R-:W-:Y:S01]  /*8380*/  LOP3.LUT R79, R78.reuse, 0x10, RZ, 0x3c, !PT ;  /* 0x000000104e4f7812 */ /* 0x040fe200078e3cff */
[----:B------:R-:W-:Y:S04]  /*8390*/  STS.U16 [R156+UR12+0x2300], R120 ;  /* 0x002300789c007988 */ /* 0x000fe8000800040c */
[----:B------:R-:W-:Y:S04]  /*83a0*/  STS.U16 [R156+UR12+0x2b00], R119 ;  /* 0x002b00779c007988 */ /* 0x000fe8000800040c */
[----:B------:R-:W-:Y:S04]  /*83b0*/  STS.U16 [R156+UR12+0x2f00], R114 ;  /* 0x002f00729c007988 */ /* 0x000fe8000800040c */
[----:B------:R-:W-:Y:S04]  /*83c0*/  STS.U16 [R156+UR12+0x3300], R143 ;  /* 0x0033008f9c007988 */ /* 0x000fe8000800040c */
[----:B------:R-:W-:Y:S04]  /*83d0*/  STS.U16 [R156+UR12+0x3700], R140 ;  /* 0x0037008c9c007988 */ /* 0x000fe8000800040c */
[----:B------:R-:W-:Y:S04]  /*83e0*/  STS.U16 [R156+UR12+0x3b00], R148 ;  /* 0x003b00949c007988 */ /* 0x000fe8000800040c */
[----:B------:R-:W-:Y:S04]  /*83f0*/  STS.U16 [R156+UR12+0x3f00], R117 ;  /* 0x003f00759c007988 */ /* 0x000fe8000800040c */
[----:B------:R-:W-:Y:S04]  /*8400*/  STS.U16 [R78+UR12+0x4c00], R155 ;  /* 0x004c009b4e007988 */ /* 0x000fe8000800040c */
[----:B--2---:R-:W-:Y:S04]  /*8410*/  STS.U16 [R78+UR12+0x5000], R108 ;  /* 0x0050006c4e007988 */ /* 0x004fe8000800040c */
[----:B----4-:R-:W-:Y:S04]  /*8420*/  STS.U16 [R78+UR12+0x5400], R161 ;  /* 0x005400a14e007988 */ /* 0x010fe8000800040c */
[----:B---3--:R-:W-:Y:S04]  /*8430*/  STS.U16 [R78+UR12+0x4400], R107 ;  /* 0x0044006b4e007988 */ /* 0x008fe8000800040c */
[----:B-----5:R-:W-:Y:S04]  /*8440*/  STS.U16 [R78+UR12+0x4000], R83 ;  /* 0x004000534e007988 */ /* 0x020fe8000800040c */
[----:B------:R-:W-:Y:S04]  /*8450*/  STS.U16 [R78+UR12+0x4800], R165 ;  /* 0x004800a54e007988 */ /* 0x000fe8000800040c */
[----:B------:R-:W-:Y:S04]  /*8460*/  STS.U16 [R78+UR12+0x5800], R100 ;  /* 0x005800644e007988 */ /* 0x000fe8000800040c */
[----:B------:R-:W-:Y:S04]  /*8470*/  STS.U16 [R78+UR12+0x5c00], R97 ;  /* 0x005c00614e007988 */ /* 0x000fe8000800040c */
[----:B------:R0:W-:Y:S04]  /*8480*/  STS.U16 [R79+UR12+0x4080], R81 ;  /* 0x004080514f007988 */ /* 0x0001e8000800040c */
[----:B------:R-:W-:Y:S01]  /*8490*/  STS.U16 [R79+UR12+0x4c80], R157 ;  /* 0x004c809d4f007988 */ /* 0x000fe2000800040c */
[----:B0-----:R-:W-:-:S03]  /*84a0*/  LOP3.LUT R81, R78, 0x20, RZ, 0x3c, !PT ;  /* 0x000000204e517812 */ /* 0x001fc600078e3cff */
[----:B------:R-:W-:Y:S04]  /*84b0*/  STS.U16 [R79+UR12+0x5080], R96 ;  /* 0x005080604f007988 */ /* 0x000fe8000800040c */
[----:B------:R-:W-:Y:S04]  /*84c0*/  STS.U16 [R79+UR12+0x5480], R163 ;  /* 0x005480a34f007988 */ /* 0x000fe8000800040c */
[----:B------:R-:W-:Y:S04]  /*84d0*/  STS.U16 [R79+UR12+0x4480], R101 ;  /* 0x004480654f007988 */ /* 0x000fe8000800040c */
[----:B------:R-:W-:Y:S04]  /*84e0*/  STS.U16 [R79+UR12+0x4880], R127 ;  /* 0x0048807f4f007988 */ /* 0x000fe8000800040c */
[----:B------:R-:W-:Y:S04]  /*84f0*/  STS.U16 [R79+UR12+0x5880], R131 ;  /* 0x005880834f007988 */ /* 0x000fe8000800040c */
[----:B------:R0:W-:Y:S04]  /*8500*/  STS.U16 [R79+UR12+0x5c80], R116 ;  /* 0x005c80744f007988 */ /* 0x0001e8000800040c */
[----:B------:R-:W-:Y:S04]  /*8510*/  STS.U16 [R81+UR12+0x4d00], R122 ;  /* 0x004d007a51007988 */ /* 0x000fe8000800040c */
        /* <DEDUP_REMOVED lines=27> */
[----:B0-----:R-:W-:-:S02]  /*86d0*/  LOP3.LUT R81, R78, 0x60, RZ, 0x3c, !PT ;  /* 0x000000604e517812 */ /* 0x001fc400078e3cff */
[----:B------:R-:W-:Y:S01]  /*86e0*/  LOP3.LUT R78, R78, 0x70, RZ, 0x3c, !PT ;  /* 0x000000704e4e7812 */ /* 0x000fe200078e3cff */
        /* <DEDUP_REMOVED lines=22> */
[----:B------:R0:W-:Y:S01]  /*8850*/  STS.U16 [R78+UR12+0x5b80], R118 ;  /* 0x005b80764e007988 */ /* 0x0001e2000800040c */
[----:B------:R1:W-:Y:S06]  /*8860*/  MEMBAR.ALL.CTA ;  /* 0x0000000000007992 */ /* 0x0003ec0000008000 */
[----:B-1----:R-:W1:Y:S02]  /*8870*/  FENCE.VIEW.ASYNC.S ;  /* 0x00000000000073c6 */ /* 0x002e640000000000 */
[----:B-1----:R-:W-:Y:S06]  /*8880*/  BAR.SYNC.DEFER_BLOCKING 0x0 ;  /* 0x0000000000007b1d */ /* 0x002fec0000010000 */
[----:B------:R-:W-:Y:S01]  /*8890*/  UMOV UR9, 0x40000040 ;  /* 0x4000004000097882 */ /* 0x000fe20000000000 */
[----:B------:R-:W-:Y:S01]  /*88a0*/  UMOV UR11, 0x40000040 ;  /* 0x40000040000b7882 */ /* 0x000fe20000000000 */
[----:B------:R-:W-:-:S06]  /*88b0*/  WARPGROUP.ARRIVE ;  /* 0x00000000000079c5 */ /* 0x000fcc0000000000 */
[----:B------:R-:W-:Y:S04]  /*88c0*/  HGMMA.64x64x16.F32 R24, gdesc[UR8].tnspA, R24 ;  /* 0x20e00000081879f0 */ /* 0x000fe80008700818 */
[----:B------:R-:W-:Y:S04]  /*88d0*/  HGMMA.64x64x16.F32 R24, gdesc[UR4].tnspA, R24 ;  /* 0x20e00000041879f0 */ /* 0x000fe80008700818 */
[----:B------:R-:W-:Y:S04]  /*88e0*/  HGMMA.64x64x16.F32 R24, gdesc[UR16].tnspA, R24 ;  /* 0x20e00000101879f0 */ /* 0x000fe80008700818 */
[----:B------:R-:W-:Y:S04]  /*88f0*/  HGMMA.64x64x16.F32 R24, gdesc[UR20].tnspA, R24 ;  /* 0x20e00000141879f0 */ /* 0x000fe80008700818 */
[----:B------:R-:W-:Y:S04]  /*8900*/  HGMMA.64x64x16.F32 R24, gdesc[UR24].tnspA, R24 ;  /* 0x20e00000181879f0 */ /* 0x000fe80008700818 */
[----:B------:R-:W-:Y:S04]  /*8910*/  HGMMA.64x64x16.F32 R24, gdesc[UR28].tnspA, R24 ;  /* 0x20e000001c1879f0 */ /* 0x000fe80008700818 */
[----:B------:R-:W-:Y:S01]  /*8920*/  HGMMA.64x64x16.F32 R24, gdesc[UR32].tnspA, R24 ;  /* 0x20e00000201879f0 */ /* 0x000fe20008700818 */
[----:B------:R-:W-:-:S02]  /*8930*/  IMAD.MOV.U32 R120, RZ, RZ, R5 ;  /* 0x000000ffff787224 */ /* 0x000fc400078e0005 */
[----:B------:R-:W1:Y:S01]  /*8940*/  LDC R5, c[0x0][0x23c] ;  /* 0x00008f00ff057b82 */ /* 0x000e620000000800 */
[----:B------:R-:W-:Y:S02]  /*8950*/  IMAD.MOV.U32 R119, RZ, RZ, R173 ;  /* 0x000000ffff777224 */ /* 0x000fe400078e00ad */
[----:B------:R-:W-:Y:S02]  /*8960*/  IMAD.MOV.U32 R173, RZ, RZ, R179 ;  /* 0x000000ffffad7224 */ /* 0x000fe400078e00b3 */
[----:B------:R-:W-:Y:S02]  /*8970*/  IMAD.MOV.U32 R163, RZ, RZ, R162 ;  /* 0x000000ffffa37224 */ /* 0x000fe400078e00a2 */
[----:B------:R-:W-:Y:S02]  /*8980*/  IMAD.MOV.U32 R121, RZ, RZ, R174 ;  /* 0x000000ffff797224 */ /* 0x000fe400078e00ae */
[----:B------:R-:W-:Y:S02]  /*8990*/  IMAD.MOV.U32 R179, RZ, RZ, R181 ;  /* 0x000000ffffb37224 */ /* 0x000fe400078e00b5 */
[----:B------:R-:W-:-:S02]  /*89a0*/  IMAD.MOV.U32 R162, RZ, RZ, R187 ;  /* 0x000000ffffa27224 */ /* 0x000fc400078e00bb */
[----:B------:R-:W-:Y:S02]  /*89b0*/  IMAD.MOV.U32 R174, RZ, RZ, R4 ;  /* 0x000000ffffae7224 */ /* 0x000fe400078e0004 */
[----:B------:R-:W-:Y:S02]  /*89c0*/  IMAD.MOV.U32 R181, RZ, RZ, R185 ;  /* 0x000000ffffb57224 */ /* 0x000fe400078e00b9 */
[----:B------:R-:W-:Y:S02]  /*89d0*/  IMAD.MOV.U32 R187, RZ, RZ, R186 ;  /* 0x000000ffffbb7224 */ /* 0x000fe400078e00ba */
[----:B0-----:R-:W-:Y:S02]  /*89e0*/  IMAD.MOV.U32 R78, RZ, RZ, R10 ;  /* 0x000000ffff4e7224 */ /* 0x001fe400078e000a */
[----:B------:R-:W-:Y:S02]  /*89f0*/  IMAD.MOV.U32 R79, RZ, RZ, R170 ;  /* 0x000000ffff4f7224 */ /* 0x000fe400078e00aa */
[----:B------:R-:W-:-:S02]  /*8a00*/  IMAD.MOV.U32 R185, RZ, RZ, R184 ;  /* 0x000000ffffb97224 */ /* 0x000fc400078e00b8 */
[----:B-1----:R-:W-:Y:S02]  /*8a10*/  IMAD.SHL.U32 R4, R5, 0x80, RZ ;  /* 0x0000008005047824 */ /* 0x002fe400078e00ff */
[----:B------:R-:W-:Y:S02]  /*8a20*/  IMAD.MOV.U32 R186, RZ, RZ, R221 ;  /* 0x000000ffffba7224 */ /* 0x000fe400078e00dd */
[----:B------:R-:W-:Y:S02]  /*8a30*/  IMAD.MOV.U32 R184, RZ, RZ, R8 ;  /* 0x000000ffffb87224 */ /* 0x000fe400078e0008 */
[----:B------:R-:W-:Y:S01]  /*8a40*/  IMAD.MOV.U32 R135, RZ, RZ, R134 ;  /* 0x000000ffff877224 */ /* 0x000fe200078e0086 */
[----:B------:R-:W-:Y:S01]  /*8a50*/  HGMMA.64x64x16.F32 R24, gdesc[UR36].tnspA, R24, gsb0 ;  /* 0x20e00000241879f0 */ /* 0x000fe20008000818 */
[----:B------:R-:W-:Y:S02]  /*8a60*/  IMAD.MOV.U32 R137, RZ, RZ, R136 ;  /* 0x000000ffff897224 */ /* 0x000fe400078e0088 */
[----:B------:R-:W-:-:S02]  /*8a70*/  IMAD.MOV.U32 R134, RZ, RZ, R11 ;  /* 0x000000ffff867224 */ /* 0x000fc400078e000b */
[----:B------:R-:W-:Y:S02]  /*8a80*/  IMAD.MOV.U32 R136, RZ, RZ, R9 ;  /* 0x000000ffff887224 */ /* 0x000fe400078e0009 */
[----:B------:R-:W-:-:S04]  /*8a90*/  IMAD.WIDE R10, R4, 0x2, R78 ;  /* 0x00000002040a7825 */ /* 0x000fc800078e024e */
[----:B------:R-:W-:-:S04]  /*8aa0*/  IMAD.WIDE R8, R4, 0x2, R186 ;  /* 0x0000000204087825 */ /* 0x000fc800078e02ba */
[----:B------:R-:W-:-:S04]  /*8ab0*/  IMAD.WIDE R78, R4, 0x2, R184 ;  /* 0x00000002044e7825 */ /* 0x000fc800078e02b8 */
[----:B------:R-:W-:Y:S02]  /*8ac0*/  IMAD.MOV.U32 R221, RZ, RZ, R8 ;  /* 0x000000ffffdd7224 */ /* 0x000fe400078e0008 */
[----:B------:R-:W-:Y:S02]  /*8ad0*/  IMAD.MOV.U32 R8, RZ, RZ, R78 ;  /* 0x000000ffff087224 */ /* 0x000fe400078e004e */
[----:B------:R-:W0:Y:S01]  /*8ae0*/  LDC R78, c[0x0][0x238] ;  /* 0x00008e00ff4e7b82 */ /* 0x000e220000000800 */
[----:B------:R-:W-:Y:S02]  /*8af0*/  VIADD R243, R243, 0xffffffff ;  /* 0xfffffffff3f37836 */ /* 0x000fe40000000000 */
[----:B------:R-:W-:-:S03]  /*8b00*/  IMAD.MOV.U32 R165, RZ, RZ, R164 ;  /* 0x000000ffffa57224 */ /* 0x000fc600078e00a4 */
[----:B------:R-:W-:Y:S01]  /*8b10*/  ISETP.NE.U32.AND P0, PT, R243, RZ, PT ;  /* 0x000000fff300720c */ /* 0x000fe20003f05070 */
        /* <DEDUP_REMOVED lines=107> */
[----:B------:R-:W-:-:S04]  /*91d0*/  IMAD.WIDE R56, R4, 0x2, R120 ;  /* 0x0000000204387825 */ /* 0x000fc800078e0278 */
[----:B------:R-:W-:Y:S01]  /*91e0*/  IMAD.WIDE R22, R4, 0x2, R122 ;  /* 0x0000000204167825 */ /* 0x000fe200078e027a */
[----:B------:R-:W-:-:S03]  /*91f0*/  UIADD3 UR40, UR40, -0x80, URZ ;  /* 0xffffff8028287890 */ /* 0x000fc6000fffe03f */
[----:B------:R-:W-:Y:S01]  /*9200*/  IMAD.WIDE R60, R4, 0x2, R140 ;  /* 0x00000002043c7825 */ /* 0x000fe200078e028c */
[----:B------:R-:W-:-:S03]  /*9210*/  WARPGROUP.DEPBAR.LE gsb0, 0x0 ;  /* 0x00008000000079c5 */ /* 0x000fc60000010000 */
[----:B------:R-:W-:-:S04]  /*9220*/  IMAD.WIDE R62, R4, 0x2, R142 ;  /* 0x00000002043e7825 */ /* 0x000fc800078e028e */
        /* <DEDUP_REMOVED lines=57> */
[----:B------:R-:W-:Y:S02]  /*95c0*/  IMAD.MOV.U32 R5, RZ, RZ, R56 ;  /* 0x000000ffff057224 */ /* 0x000fe400078e0038 */
[----:B0-----:R-:W-:Y:S02]  /*95d0*/  IMAD.SHL.U32 R78, R78, 0x80, RZ ;  /* 0x000000804e4e7824 */ /* 0x001fe400078e00ff */
        /* <DEDUP_REMOVED lines=115> */
[----:B------:R-:W-:-:S04]  /*9d10*/  IMAD.WIDE R76, R78, 0x2, R76 ;  /* 0x000000024e4c7825 */ /* 0x000fc800078e024c */
[----:B------:R-:W-:Y:S02]  /*9d20*/  IMAD.MOV.U32 R242, RZ, RZ, R158 ;  /* 0x000000fffff27224 */ /* 0x000fe400078e009e */
[----:B------:R-:W-:Y:S02]  /*9d30*/  IMAD.MOV.U32 R217, RZ, RZ, R159 ;  /* 0x000000ffffd97224 */ /* 0x000fe400078e009f */
[----:B------:R-:W-:Y:S02]  /*9d40*/  IMAD.MOV.U32 R239, RZ, RZ, R160 ;  /* 0x000000ffffef7224 */ /* 0x000fe400078e00a0 */
[----:B------:R-:W-:Y:S01]  /*9d50*/  IMAD.MOV.U32 R218, RZ, RZ, R161 ;  /* 0x000000ffffda7224 */ /* 0x000fe200078e00a1 */
[----:B------:R-:W-:Y:S06]  /*9d60*/  @P0 BRA `(.L_x_1) ;  /* 0xffffffb000a40947 */ /* 0x000fec000383ffff */
[----:B------:R-:W-:Y:S02]  /*9d70*/  F2FP.F16.F32.PACK_AB R51, R55, R51 ;  /* 0x000000333733723e */ /* 0x000fe400000000ff */
[----:B------:R-:W-:Y:S02]  /*9d80*/  F2FP.F16.F32.PACK_AB R50, R54, R50 ;  /* 0x000000323632723e */ /* 0x000fe400000000ff */
[----:B------:R-:W-:Y:S02]  /*9d90*/  F2FP.F16.F32.PACK_AB R49, R53, R49 ;  /* 0x000000313531723e */ /* 0x000fe400000000ff */
[----:B------:R-:W-:Y:S02]  /*9da0*/  F2FP.F16.F32.PACK_AB R48, R52, R48 ;  /* 0x000000303430723e */ /* 0x000fe400000000ff */
[----:B------:R-:W-:Y:S02]  /*9db0*/  F2FP.F16.F32.PACK_AB R43, R47, R43 ;  /* 0x0000002b2f2b723e */ /* 0x000fe400000000ff */
[----:B------:R-:W-:-:S02]  /*9dc0*/  F2FP.F16.F32.PACK_AB R42, R46, R42 ;  /* 0x0000002a2e2a723e */ /* 0x000fc400000000ff */
        /* <DEDUP_REMOVED lines=9> */
[----:B------:R-:W-:-:S07]  /*9e60*/  F2FP.F16.F32.PACK_AB R24, R28, R24 ;  /* 0x000000181c18723e */ /* 0x000fce00000000ff */
.L_x_0:
[----:B------:R-:W2:Y:S01]  /*9e70*/  LDL.LU R7, [R1+0x4] ;  /* 0x0000040001077983 */ /* 0x000ea20000300800 */
[----:B------:R-:W1:Y:S01]  /*9e80*/  S2R R8, SR_TID.X ;  /* 0x0000000000087919 */ /* 0x000e620000002100 */
[----:B------:R-:W-:Y:S01]  /*9e90*/  USHF.L.U32 UR13, UR13, 0x6, URZ ;  /* 0x000000060d0d7899 */ /* 0x000fe2000800063f */
[----:B------:R-:W3:Y:S01]  /*9ea0*/  LDC R36, c[0x0][0x248] ;  /* 0x00009200ff247b82 */ /* 0x000ee20000000800 */
[----:B------:R-:W-:Y:S01]  /*9eb0*/  ULDC UR4, c[0x0][0x244] ;  /* 0x0000910000047ab9 */ /* 0x000fe20000000800 */
[----:B------:R-:W4:Y:S01]  /*9ec0*/  LDL.LU R6, [R1] ;  /* 0x0000000001067983 */ /* 0x000f220000300800 */
[----:B------:R-:W-:Y:S01]  /*9ed0*/  ULDC.64 UR6, c[0x0][0x228] ;  /* 0x00008a0000067ab9 */ /* 0x000fe20000000a00 */
[C---:B-1----:R-:W-:Y:S02]  /*9ee0*/  IMAD.SHL.U32 R2, R8.reuse, 0x10, RZ ;  /* 0x0000001008027824 */ /* 0x042fe400078e00ff */
[C---:B------:R-:W-:Y:S02]  /*9ef0*/  IMAD.SHL.U32 R4, R8.reuse, 0x80, RZ ;  /* 0x0000008008047824 */ /* 0x040fe400078e00ff */
[----:B------:R-:W-:Y:S01]  /*9f00*/  IMAD.SHL.U32 R3, R8, 0x8, RZ ;  /* 0x0000000808037824 */ /* 0x000fe200078e00ff */
[----:B------:R-:W-:-:S02]  /*9f10*/  LOP3.LUT R2, R2, 0x70, RZ, 0xc0, !PT ;  /* 0x0000007002027812 */ /* 0x000fc400078ec0ff */
[----:B------:R-:W-:Y:S02]  /*9f20*/  LOP3.LUT R5, R4, 0x400, RZ, 0xc0, !PT ;  /* 0x0000040004057812 */ /* 0x000fe400078ec0ff */
[----:B------:R-:W-:Y:S02]  /*9f30*/  LOP3.LUT R3, R3, 0x380, RZ, 0xc0, !PT ;  /* 0x0000038003037812 */ /* 0x000fe400078ec0ff */
[----:B------:R-:W-:-:S05]  /*9f40*/  IADD3 R2, R5, UR12, R2 ;  /* 0x0000000c05027c10 */ /* 0x000fca000fffe002 */
[----:B------:R-:W-:Y:S01]  /*9f50*/  IMAD.IADD R16, R3, 0x1, R2 ;  /* 0x0000000103107824 */ /* 0x000fe200078e0202 */
[----:B------:R-:W-:Y:S01]  /*9f60*/  BAR.SYNC.DEFER_BLOCKING 0x0 ;  /* 0x0000000000007b1d */ /* 0x000fe20000010000 */
[----:B------:R-:W-:-:S05]  /*9f70*/  LOP3.LUT R8, R8, 0x7f, RZ, 0xc0, !PT ;  /* 0x0000007f08087812 */ /* 0x000fca00078ec0ff */
[----:B------:R1:W-:Y:S01]  /*9f80*/  STSM.16.M88.4 [R16], R24 ;  /* 0x0000001810007844 */ /* 0x0003e20000000200 */
[----:B------:R-:W-:Y:S01]  /*9f90*/  LEA R21, R8, UR12, 0x4 ;  /* 0x0000000c08157c11 */ /* 0x000fe2000f8e20ff */
[----:B------:R-:W-:Y:S06]  /*9fa0*/  BAR.SYNC.DEFER_BLOCKING 0x0 ;  /* 0x0000000000007b1d */ /* 0x000fec0000010000 */
[----:B------:R-:W5:Y:S02]  /*9fb0*/  LDS.128 R28, [R21] ;  /* 0x00000000151c7984 */ /* 0x000f640000000c00 */
[----:B------:R-:W-:Y:S06]  /*9fc0*/  BAR.SYNC.DEFER_BLOCKING 0x0 ;  /* 0x0000000000007b1d */ /* 0x000fec0000010000 */
[----:B------:R-:W-:Y:S02]  /*9fd0*/  STSM.16.M88.4 [R16], R32 ;  /* 0x0000002010007844 */ /* 0x000fe40000000200 */
[----:B------:R-:W-:Y:S06]  /*9fe0*/  BAR.SYNC.DEFER_BLOCKING 0x0 ;  /* 0x0000000000007b1d */ /* 0x000fec0000010000 */
[----:B------:R-:W5:Y:S02]  /*9ff0*/  LDS.128 R8, [R21] ;  /* 0x0000000015087984 */ /* 0x000f640000000c00 */
[----:B------:R-:W-:Y:S01]  /*a000*/  BAR.SYNC.DEFER_BLOCKING 0x0 ;  /* 0x0000000000007b1d */ /* 0x000fe20000010000 */
[----:B------:R-:W-:-:S05]  /*a010*/  ULOP3.LUT UR13, UR13, 0x40, URZ, 0xc0, !UPT ;  /* 0x000000400d0d7892 */ /* 0x000fca000f8ec03f */
[----:B------:R-:W-:Y:S01]  /*a020*/  STSM.16.M88.4 [R16], R40 ;  /* 0x0000002810007844 */ /* 0x000fe20000000200 */
[----:B--2---:R-:W-:-:S04]  /*a030*/  LOP3.LUT R0, R7, UR13, R0, 0xfe, !PT ;  /* 0x0000000d07007c12 */ /* 0x004fc8000f8efe00 */
[----:B------:R-:W-:Y:S01]  /*a040*/  LOP3.LUT R4, R0, 0x4, RZ, 0xfc, !PT ;  /* 0x0000000400047812 */ /* 0x000fe200078efcff */
[C---:B----4-:R-:W-:Y:S01]  /*a050*/  IMAD R5, R6.reuse, UR4, RZ ;  /* 0x0000000406057c24 */ /* 0x050fe2000f8e02ff */
[----:B------:R-:W-:Y:S01]  /*a060*/  ULDC.64 UR4, c[0x0][0x220] ;  /* 0x0000880000047ab9 */ /* 0x000fe20000000a00 */
[----:B------:R-:W-:Y:S01]  /*a070*/  BAR.SYNC.DEFER_BLOCKING 0x0 ;  /* 0x0000000000007b1d */ /* 0x000fe20000010000 */
[----:B------:R-:W-:Y:S02]  /*a080*/  ISETP.GE.AND P0, PT, R6, UR6, PT ;  /* 0x0000000606007c0c */ /* 0x000fe4000bf06270 */
[C---:B-1----:R-:W-:Y:S02]  /*a090*/  LEA R24, P5, R5.reuse, UR4, 0x1 ;  /* 0x0000000405187c11 */ /* 0x042fe4000f8a08ff */
[----:B------:R-:W-:Y:S02]  /*a0a0*/  ISETP.LT.AND P3, PT, R4, UR7, !P0 ;  /* 0x0000000704007c0c */ /* 0x000fe4000c761270 */
[----:B------:R-:W-:-:S02]  /*a0b0*/  LEA.HI.X.SX32 R26, R5, UR5, 0x1, P5 ;  /* 0x00000005051a7c11 */ /* 0x000fc4000a8f0eff */
[----:B------:R-:W1:Y:S01]  /*a0c0*/  LDS.128 R4, [R21] ;  /* 0x0000000015047984 */ /* 0x000e620000000c00 */
[----:B------:R-:W-:Y:S01]  /*a0d0*/  BAR.SYNC.DEFER_BLOCKING 0x0 ;  /* 0x0000000000007b1d */ /* 0x000fe20000010000 */
[C---:B------:R-:W-:Y:S02]  /*a0e0*/  LOP3.LUT R2, R0.reuse, 0x2, RZ, 0xfc, !PT ;  /* 0x0000000200027812 */ /* 0x040fe400078efcff */
[----:B------:R-:W-:Y:S02]  /*a0f0*/  LOP3.LUT R3, R0, 0x6, RZ, 0xfc, !PT ;  /* 0x0000000600037812 */ /* 0x000fe400078efcff */
[----:B------:R-:W-:Y:S02]  /*a100*/  ISETP.LT.AND P4, PT, R2, UR7, !P0 ;  /* 0x0000000702007c0c */ /* 0x000fe4000c781270 */
[----:B------:R-:W-:Y:S01]  /*a110*/  ISETP.LT.AND P2, PT, R3, UR7, !P0 ;  /* 0x0000000703007c0c */ /* 0x000fe2000c741270 */
[C---:B---3--:R-:W-:Y:S01]  /*a120*/  IMAD R3, R0.reuse, R36, RZ ;  /* 0x0000002400037224 */ /* 0x048fe200078e02ff */
[----:B------:R-:W-:-:S02]  /*a130*/  LOP3.LUT R2, R0, 0x8, RZ, 0xfc, !PT ;  /* 0x0000000800027812 */ /* 0x000fc400078efcff */
[----:B------:R-:W-:Y:S01]  /*a140*/  ISETP.LT.AND P5, PT, R0, UR7, !P0 ;  /* 0x0000000700007c0c */ /* 0x000fe2000c7a1270 */
[----:B------:R2:W-:Y:S01]  /*a150*/  STSM.16.M88.4 [R16], R48 ;  /* 0x0000003010007844 */ /* 0x0005e20000000200 */
[----:B------:R-:W-:Y:S01]  /*a160*/  BAR.SYNC.DEFER_BLOCKING 0x0 ;  /* 0x0000000000007b1d */ /* 0x000fe20000010000 */
[----:B------:R-:W-:Y:S01]  /*a170*/  ISETP.LT.AND P1, PT, R2, UR7, !P0 ;  /* 0x0000000702007c0c */ /* 0x000fe2000c721270 */
[----:B------:R-:W-:Y:S01]  /*a180*/  IMAD R13, R36, 0x2, R3 ;  /* 0x00000002240d7824 */ /* 0x000fe200078e0203 */
[C---:B------:R-:W-:Y:S02]  /*a190*/  LEA R2, P6, R3.reuse, R24, 0x1 ;  /* 0x0000001803027211 */ /* 0x040fe400078c08ff */
[----:B------:R-:W-:Y:S02]  /*a1a0*/  LOP3.LUT R14, R0, 0xa, RZ, 0xfc, !PT ;  /* 0x0000000a000e7812 */ /* 0x000fe400078efcff */
[----:B------:R-:W-:Y:S01]  /*a1b0*/  LEA.HI.X.SX32 R3, R3, R26, 0x1, P6 ;  /* 0x0000001a03037211 */ /* 0x000fe200030f0eff */
[----:B------:R-:W-:Y:S01]  /*a1c0*/  IMAD R15, R36, 0x2, R13 ;  /* 0x00000002240f7824 */ /* 0x000fe200078e020d */
[----:B0-----:R-:W-:-:S03]  /*a1d0*/  LEA R12, P6, R13, R24, 0x1 ;  /* 0x000000180d0c7211 */ /* 0x001fc600078c08ff */
[----:B------:R-:W-:Y:S01]  /*a1e0*/  IMAD R18, R36, 0x2, R15 ;  /* 0x0000000224127824 */ /* 0x000fe200078e020f */
[----:B------:R-:W-:Y:S02]  /*a1f0*/  LEA.HI.X.SX32 R13, R13, R26, 0x1, P6 ;  /* 0x0000001a0d0d7211 */ /* 0x000fe400030f0eff */
[----:B------:R-:W-:Y:S01]  /*a200*/  LOP3.LUT R17, R0, 0xc, RZ, 0xfc, !PT ;  /* 0x0000000c00117812 */ /* 0x000fe200078efcff */
[----:B-----5:R0:W-:Y:S01]  /*a210*/  @P5 STG.E.U16 desc[UR14][R2.64], R28 ;  /* 0x0000001c02005986 */ /* 0x0201e2000c10150e */
[----:B------:R-:W-:Y:S02]  /*a220*/  ISETP.LT.AND P5, PT, R14, UR7, !P0 ;  /* 0x000000070e007c0c */ /* 0x000fe4000c7a1270 */
[C---:B------:R-:W-:Y:S01]  /*a230*/  LEA R14, P6, R15.reuse, R24, 0x1 ;  /* 0x000000180f0e7211 */ /* 0x040fe200078c08ff */
[----:B------:R3:W-:Y:S03]  /*a240*/  @P4 STG.E.U16 desc[UR14][R12.64], R29 ;  /* 0x0000001d0c004986 */ /* 0x0007e6000c10150e */
[----:B------:R-:W-:-:S02]  /*a250*/  LEA.HI.X.SX32 R15, R15, R26, 0x1, P6 ;  /* 0x0000001a0f0f7211 */ /* 0x000fc400030f0eff */
[----:B--2---:R-:W-:Y:S02]  /*a260*/  LEA R16, P6, R18, R24, 0x1 ;  /* 0x0000001812107211 */ /* 0x004fe400078c08ff */
[----:B0-----:R-:W-:Y:S01]  /*a270*/  LOP3.LUT R2, R0, 0xe, RZ, 0xfc, !PT ;  /* 0x0000000e00027812 */ /* 0x001fe200078efcff */
[----:B------:R-:W-:Y:S01]  /*a280*/  IMAD R3, R36, 0x2, R18 ;  /* 0x0000000224037824 */ /* 0x000fe200078e0212 */
[----:B------:R-:W-:Y:S01]  /*a290*/  ISETP.LT.AND P4, PT, R17, UR7, !P0 ;  /* 0x0000000711007c0c */ /* 0x000fe2000c781270 */
[----:B------:R0:W-:Y:S01]  /*a2a0*/  @P3 STG.E.U16 desc[UR14][R14.64], R30 ;  /* 0x0000001e0e003986 */ /* 0x0001e2000c10150e */
[----:B------:R-:W-:Y:S01]  /*a2b0*/  LEA.HI.X.SX32 R17, R18, R26, 0x1, P6 ;  /* 0x0000001a12117211 */ /* 0x000fe200030f0eff */
[----:B------:R-:W-:Y:S01]  /*a2c0*/  IMAD R19, R36, 0x2, R3 ;  /* 0x0000000224137824 */ /* 0x000fe200078e0203 */
[----:B------:R-:W-:Y:S02]  /*a2d0*/  ISETP.LT.AND P3, PT, R2, UR7, !P0 ;  /* 0x0000000702007c0c */ /* 0x000fe4000c761270 */
[----:B------:R-:W-:-:S02]  /*a2e0*/  LEA R2, P6, R3, R24, 0x1 ;  /* 0x0000001803027211 */ /* 0x000fc400078c08ff */
[----:B---3--:R-:W-:Y:S01]  /*a2f0*/  LOP3.LUT R12, R0, 0x10, RZ, 0xfc, !PT ;  /* 0x00000010000c7812 */ /* 0x008fe200078efcff */
[----:B------:R2:W-:Y:S01]  /*a300*/  @P2 STG.E.U16 desc[UR14][R16.64], R31 ;  /* 0x0000001f10002986 */ /* 0x0005e2000c10150e */
[----:B------:R-:W-:Y:S02]  /*a310*/  LEA.HI.X.SX32 R3, R3, R26, 0x1, P6 ;  /* 0x0000001a03037211 */ /* 0x000fe400030f0eff */
[----:B------:R-:W-:Y:S02]  /*a320*/  ISETP.LT.AND P2, PT, R12, UR7, !P0 ;  /* 0x000000070c007c0c */ /* 0x000fe4000c741270 */
[C---:B------:R-:W-:Y:S02]  /*a330*/  LEA R12, P6, R19.reuse, R24, 0x1 ;  /* 0x00000018130c7211 */ /* 0x040fe400078c08ff */
[----:B------:R-:W-:Y:S02]  /*a340*/  PRMT R28, R28, 0x7632, R28 ;  /* 0x000076321c1c7816 */ /* 0x000fe4000000001c */
[----:B------:R-:W-:Y:S01]  /*a350*/  LEA.HI.X.SX32 R13, R19, R26, 0x1, P6 ;  /* 0x0000001a130d7211 */ /* 0x000fe200030f0eff */
[----:B------:R-:W-:Y:S01]  /*a360*/  IMAD R19, R36, 0x2, R19 ;  /* 0x0000000224137824 */ /* 0x000fe200078e0213 */
[----:B------:R-:W-:-:S02]  /*a370*/  PRMT R29, R29, 0x7632, R29 ;  /* 0x000076321d1d7816 */ /* 0x000fc4000000001d */
[----:B0-----:R-:W-:Y:S01]  /*a380*/  LOP3.LUT R15, R0, 0x14, RZ, 0xfc, !PT ;  /* 0x00000014000f7812 */ /* 0x001fe200078efcff */
[----:B--2---:R-:W-:Y:S01]  /*a390*/  IMAD R17, R36, 0x2, R19 ;  /* 0x0000000224117824 */ /* 0x004fe200078e0213 */
[----:B------:R-:W-:Y:S01]  /*a3a0*/  LEA R14, P6, R19, R24, 0x1 ;  /* 0x00000018130e7211 */ /* 0x000fe200078c08ff */
[----:B------:R0:W-:Y:S01]  /*a3b0*/  @P1 STG.E.U16 desc[UR14][R2.64], R28 ;  /* 0x0000001c02001986 */ /* 0x0001e2000c10150e */
[----:B------:R-:W-:-:S03]  /*a3c0*/  LOP3.LUT R18, R0, 0x12, RZ, 0xfc, !PT ;  /* 0x0000001200127812 */ /* 0x000fc600078efcff */
[----:B------:R2:W-:Y:S01]  /*a3d0*/  @P5 STG.E.U16 desc[UR14][R12.64], R29 ;  /* 0x0000001d0c005986 */ /* 0x0005e2000c10150e */
[----:B------:R-:W-:Y:S02]  /*a3e0*/  ISETP.LT.AND P5, PT, R15, UR7, !P0 ;  /* 0x000000070f007c0c */ /* 0x000fe4000c7a1270 */
[----:B------:R-:W-:Y:S02]  /*a3f0*/  PRMT R30, R30, 0x7632, R30 ;  /* 0x000076321e1e7816 */ /* 0x000fe4000000001e */
[----:B------:R-:W-:Y:S02]  /*a400*/  LEA.HI.X.SX32 R15, R19, R26, 0x1, P6 ;  /* 0x0000001a130f7211 */ /* 0x000fe400030f0eff */
[----:B------:R-:W-:Y:S01]  /*a410*/  ISETP.LT.AND P1, PT, R18, UR7, !P0 ;  /* 0x0000000712007c0c */ /* 0x000fe2000c721270 */
[----:B------:R-:W-:Y:S01]  /*a420*/  IMAD R18, R36, 0x2, R17 ;  /* 0x0000000224127824 */ /* 0x000fe200078e0211 */
[----:B0-----:R-:W-:Y:S02]  /*a430*/  LEA R2, P6, R17, R24, 0x1 ;  /* 0x0000001811027211 */ /* 0x001fe400078c08ff */
[----:B------:R-:W-:Y:S01]  /*a440*/  LOP3.LUT R16, R0, 0x16, RZ, 0xfc, !PT ;  /* 0x0000001600107812 */ /* 0x000fe200078efcff */
[----:B------:R0:W-:Y:S01]  /*a450*/  @P4 STG.E.U16 desc[UR14][R14.64], R30 ;  /* 0x0000001e0e004986 */ /* 0x0001e2000c10150e */
[----:B------:R-:W-:-:S02]  /*a460*/  PRMT R31, R31, 0x7632, R31 ;  /* 0x000076321f1f7816 */ /* 0x000fc4000000001f */
[----:B------:R-:W-:Y:S01]  /*a470*/  LEA.HI.X.SX32 R3, R17, R26, 0x1, P6 ;  /* 0x0000001a11037211 */ /* 0x000fe200030f0eff */
[----:B------:R-:W-:Y:S01]  /*a480*/  IMAD R17, R36, 0x2, R18 ;  /* 0x0000000224117824 */ /* 0x000fe200078e0212 */
[----:B------:R-:W-:Y:S02]  /*a490*/  ISETP.LT.AND P4, PT, R16, UR7, !P0 ;  /* 0x0000000710007c0c */ /* 0x000fe4000c781270 */
[----:B------:R-:W-:Y:S02]  /*a4a0*/  LOP3.LUT R16, R0, 0x18, RZ, 0xfc, !PT ;  /* 0x0000001800107812 */ /* 0x000fe400078efcff */
[----:B--2---:R-:W-:Y:S01]  /*a4b0*/  LEA R12, P6, R18, R24, 0x1 ;  /* 0x00000018120c7211 */ /* 0x004fe200078c08ff */
[----:B------:R2:W-:Y:S01]  /*a4c0*/  @P3 STG.E.U16 desc[UR14][R2.64], R31 ;  /* 0x0000001f02003986 */ /* 0x0005e2000c10150e */
[----:B------:R-:W-:Y:S01]  /*a4d0*/  ISETP.LT.AND P3, PT, R16, UR7, !P0 ;  /* 0x0000000710007c0c */ /* 0x000fe2000c761270 */
[----:B------:R-:W-:Y:S01]  /*a4e0*/  IMAD R19, R36, 0x2, R17 ;  /* 0x0000000224137824 */ /* 0x000fe200078e0211 */
[----:B------:R-:W-:-:S02]  /*a4f0*/  LEA.HI.X.SX32 R13, R18, R26, 0x1, P6 ;  /* 0x0000001a120d7211 */ /* 0x000fc400030f0eff */
[----:B------:R-:W-:Y:S01]  /*a500*/  LEA R16, P6, R17, R24, 0x1 ;  /* 0x0000001811107211 */ /* 0x000fe200078c08ff */
[----:B------:R-:W-:-:S03]  /*a510*/  IMAD R20, R36, 0x2, R19 ;  /* 0x0000000224147824 */ /* 0x000fc600078e0213 */
[----:B------:R-:W-:Y:S02]  /*a520*/  LEA.HI.X.SX32 R17, R17, R26, 0x1, P6 ;  /* 0x0000001a11117211 */ /* 0x000fe400030f0eff */
[C---:B0-----:R-:W-:Y:S02]  /*a530*/  LEA R14, P6, R19.reuse, R24, 0x1 ;  /* 0x00000018130e7211 */ /* 0x041fe400078c08ff */
[----:B--2---:R-:W-:Y:S02]  /*a540*/  LOP3.LUT R3, R0, 0x1c, RZ, 0xfc, !PT ;  /* 0x0000001c00037812 */ /* 0x004fe400078efcff */
[----:B------:R-:W-:Y:S01]  /*a550*/  LEA.HI.X.SX32 R15, R19, R26, 0x1, P6 ;  /* 0x0000001a130f7211 */ /* 0x000fe200030f0eff */
[----:B------:R0:W-:Y:S01]  /*a560*/  @P2 STG.E.U16 desc[UR14][R12.64], R8 ;  /* 0x000000080c002986 */ /* 0x0001e2000c10150e */
[----:B------:R-:W-:-:S03]  /*a570*/  LEA R2, P6, R20, R24, 0x1 ;  /* 0x0000001814027211 */ /* 0x000fc600078c08ff */
[----:B------:R2:W-:Y:S01]  /*a580*/  @P1 STG.E.U16 desc[UR14][R16.64], R9 ;  /* 0x0000000910001986 */ /* 0x0005e2000c10150e */
[----:B------:R-:W-:Y:S02]  /*a590*/  ISETP.LT.AND P1, PT, R3, UR7, !P0 ;  /* 0x0000000703007c0c */ /* 0x000fe4000c721270 */
[----:B------:R-:W-:Y:S01]  /*a5a0*/  LEA.HI.X.SX32 R3, R20, R26, 0x1, P6 ;  /* 0x0000001a14037211 */ /* 0x000fe200030f0eff */
[----:B------:R-:W-:Y:S01]  /*a5b0*/  IMAD R20, R36, 0x2, R20 ;  /* 0x0000000224147824 */ /* 0x000fe200078e0214 */
[C---:B------:R-:W-:Y:S01]  /*a5c0*/  LOP3.LUT R18, R0.reuse, 0x1a, RZ, 0xfc, !PT ;  /* 0x0000001a00127812 */ /* 0x040fe200078efcff */
[----:B------:R3:W-:Y:S01]  /*a5d0*/  @P5 STG.E.U16 desc[UR14][R14.64], R10 ;  /* 0x0000000a0e005986 */ /* 0x0007e2000c10150e */
[----:B0-----:R-:W-:Y:S02]  /*a5e0*/  LOP3.LUT R13, R0, 0x20, RZ, 0xfc, !PT ;  /* 0x00000020000d7812 */ /* 0x001fe400078efcff */
[----:B------:R-:W-:Y:S01]  /*a5f0*/  LEA R12, P6, R20, R24, 0x1 ;  /* 0x00000018140c7211 */ /* 0x000fe200078c08ff */
[----:B--2---:R-:W-:Y:S01]  /*a600*/  IMAD R16, R36, 0x2, R20 ;  /* 0x0000000224107824 */ /* 0x004fe200078e0214 */
[----:B------:R-:W-:Y:S01]  /*a610*/  ISETP.LT.AND P2, PT, R18, UR7, !P0 ;  /* 0x0000000712007c0c */ /* 0x000fe2000c741270 */
[----:B------:R0:W-:Y:S01]  /*a620*/  @P4 STG.E.U16 desc[UR14][R2.64], R11 ;  /* 0x0000000b02004986 */ /* 0x0001e2000c10150e */
[----:B------:R-:W-:-:S02]  /*a630*/  ISETP.LT.AND P4, PT, R13, UR7, !P0 ;  /* 0x000000070d007c0c */ /* 0x000fc4000c781270 */
[----:B------:R-:W-:Y:S01]  /*a640*/  LEA.HI.X.SX32 R13, R20, R26, 0x1, P6 ;  /* 0x0000001a140d7211 */ /* 0x000fe200030f0eff */
[----:B---3--:R-:W-:Y:S01]  /*a650*/  IMAD R15, R36, 0x2, R16 ;  /* 0x00000002240f7824 */ /* 0x008fe200078e0210 */
[----:B------:R-:W-:Y:S01]  /*a660*/  LOP3.LUT R14, R0, 0x22, RZ, 0xfc, !PT ;  /* 0x00000022000e7812 */ /* 0x000fe200078efcff */
[----:B------:R-:W2:Y:S01]  /*a670*/  LDS.128 R20, [R21] ;  /* 0x0000000015147984 */ /* 0x000ea20000000c00 */
[----:B------:R-:W-:Y:S02]  /*a680*/  PRMT R17, R9, 0x7632, R17 ;  /* 0x0000763209117816 */ /* 0x000fe40000000011 */
[----:B0-----:R-:W-:Y:S02]  /*a690*/  PRMT R3, R8, 0x7632, R3 ;  /* 0x0000763208037816 */ /* 0x001fe40000000003 */
[----:B------:R-:W-:Y:S02]  /*a6a0*/  LEA R8, P6, R16, R24, 0x1 ;  /* 0x0000001810087211 */ /* 0x000fe400078c08ff */
[----:B------:R-:W-:Y:S01]  /*a6b0*/  LOP3.LUT R18, R0, 0x1e, RZ, 0xfc, !PT ;  /* 0x0000001e00127812 */ /* 0x000fe200078efcff */
[----:B------:R0:W-:Y:S01]  /*a6c0*/  @P3 STG.E.U16 desc[UR14][R12.64], R3 ;  /* 0x000000030c003986 */ /* 0x0001e2000c10150e */
[----:B------:R-:W-:Y:S01]  /*a6d0*/  LEA.HI.X.SX32 R9, R16, R26, 0x1, P6 ;  /* 0x0000001a10097211 */ /* 0x000fe200030f0eff */
[----:B------:R-:W-:Y:S01]  /*a6e0*/  IMAD R16, R36, 0x2, R15 ;  /* 0x0000000224107824 */ /* 0x000fe200078e020f */
[----:B------:R-:W-:-:S02]  /*a6f0*/  ISETP.LT.AND P3, PT, R14, UR7, !P0 ;  /* 0x000000070e007c0c */ /* 0x000fc4000c761270 */
[C---:B------:R-:W-:Y:S02]  /*a700*/  LEA R2, P6, R15.reuse, R24, 0x1 ;  /* 0x000000180f027211 */ /* 0x040fe400078c08ff */
[----:B------:R-:W-:Y:S01]  /*a710*/  LOP3.LUT R14, R0, 0x24, RZ, 0xfc, !PT ;  /* 0x00000024000e7812 */ /* 0x000fe200078efcff */
[----:B------:R3:W-:Y:S01]  /*a720*/  @P2 STG.E.U16 desc[UR14][R8.64], R17 ;  /* 0x0000001108002986 */ /* 0x0007e2000c10150e */
[----:B------:R-:W-:Y:S02]  /*a730*/  ISETP.LT.AND P5, PT, R18, UR7, !P0 ;  /* 0x0000000712007c0c */ /* 0x000fe4000c7a1270 */
[----:B------:R-:W-:Y:S02]  /*a740*/  ISETP.LT.AND P2, PT, R14, UR7, !P0 ;  /* 0x000000070e007c0c */ /* 0x000fe4000c741270 */
[----:B0-----:R-:W-:Y:S01]  /*a750*/  LEA.HI.X.SX32 R3, R15, R26, 0x1, P6 ;  /* 0x0000001a0f037211 */ /* 0x001fe200030f0eff */
[----:B------:R-:W-:Y:S01]  /*a760*/  IMAD R12, R36, 0x2, R16 ;  /* 0x00000002240c7824 */ /* 0x000fe200078e0210 */
[----:B------:R-:W-:-:S02]  /*a770*/  LEA R14, P6, R16, R24, 0x1 ;  /* 0x00000018100e7211 */ /* 0x000fc400078c08ff */
[----:B---3--:R-:W-:Y:S02]  /*a780*/  PRMT R9, R10, 0x7632, R9 ;  /* 0x000076320a097816 */ /* 0x008fe40000000009 */
[----:B------:R-:W-:Y:S02]  /*a790*/  LOP3.LUT R10, R0, 0x26, RZ, 0xfc, !PT ;  /* 0x00000026000a7812 */ /* 0x000fe400078efcff */
[----:B------:R-:W-:Y:S01]  /*a7a0*/  LEA.HI.X.SX32 R15, R16, R26, 0x1, P6 ;  /* 0x0000001a100f7211 */ /* 0x000fe200030f0eff */
[----:B------:R0:W-:Y:S01]  /*a7b0*/  @P1 STG.E.U16 desc[UR14][R2.64], R9 ;  /* 0x0000000902001986 */ /* 0x0001e2000c10150e */
[----:B------:R-:W-:Y:S02]  /*a7c0*/  ISETP.LT.AND P1, PT, R10, UR7, !P0 ;  /* 0x000000070a007c0c */ /* 0x000fe4000c721270 */
[----:B------:R-:W-:Y:S02]  /*a7d0*/  LEA R8, P6, R12, R24, 0x1 ;  /* 0x000000180c087211 */ /* 0x000fe400078c08ff */
[----:B------:R-:W-:-:S02]  /*a7e0*/  LOP3.LUT R10, R0, 0x28, RZ, 0xfc, !PT ;  /* 0x00000028000a7812 */ /* 0x000fc400078efcff */
[----:B0-----:R-:W-:Y:S01]  /*a7f0*/  PRMT R3, R11, 0x7632, R3 ;  /* 0x000076320b037816 */ /* 0x001fe20000000003 */
[----:B------:R-:W-:Y:S01]  /*a800*/  IMAD R11, R36, 0x2, R12 ;  /* 0x00000002240b7824 */ /* 0x000fe200078e020c */
[----:B------:R-:W-:Y:S02]  /*a810*/  LEA.HI.X.SX32 R9, R12, R26, 0x1, P6 ;  /* 0x0000001a0c097211 */ /* 0x000fe400030f0eff */
[----:B------:R-:W-:Y:S01]  /*a820*/  ISETP.LT.AND P6, PT, R10, UR7, !P0 ;  /* 0x000000070a007c0c */ /* 0x000fe2000c7c1270 */
[----:B------:R0:W-:Y:S01]  /*a830*/  @P5 STG.E.U16 desc[UR14][R14.64], R3 ;  /* 0x000000030e005986 */ /* 0x0001e2000c10150e */
[C---:B------:R-:W-:Y:S01]  /*a840*/  LEA R2, P5, R11.reuse, R24, 0x1 ;  /* 0x000000180b027211 */ /* 0x040fe200078a08ff */
[----:B------:R-:W-:Y:S01]  /*a850*/  IMAD R13, R36, 0x2, R11 ;  /* 0x00000002240d7824 */ /* 0x000fe200078e020b */
[C---:B------:R-:W-:Y:S01]  /*a860*/  LOP3.LUT R10, R0.reuse, 0x2a, RZ, 0xfc, !PT ;  /* 0x0000002a000a7812 */ /* 0x040fe200078efcff */
[----:B-1----:R1:W-:Y:S01]  /*a870*/  @P4 STG.E.U16 desc[UR14][R8.64], R4 ;  /* 0x0000000408004986 */ /* 0x0023e2000c10150e */
[----:B------:R-:W-:Y:S01]  /*a880*/  LOP3.LUT R12, R0, 0x2c, RZ, 0xfc, !PT ;  /* 0x0000002c000c7812 */ /* 0x000fe200078efcff */
[----:B------:R-:W-:Y:S01]  /*a890*/  IMAD R16, R36, 0x2, R13 ;  /* 0x0000000224107824 */ /* 0x000fe200078e020d */
[----:B0-----:R-:W-:-:S02]  /*a8a0*/  LEA.HI.X.SX32 R3, R11, R26, 0x1, P5 ;  /* 0x0000001a0b037211 */ /* 0x001fc400028f0eff */
[----:B------:R-:W-:Y:S02]  /*a8b0*/  ISETP.LT.AND P5, PT, R10, UR7, !P0 ;  /* 0x000000070a007c0c */ /* 0x000fe4000c7a1270 */
[C---:B------:R-:W-:Y:S01]  /*a8c0*/  LEA R10, P4, R13.reuse, R24, 0x1 ;  /* 0x000000180d0a7211 */ /* 0x040fe200078808ff */
[----:B------:R0:W-:Y:S03]  /*a8d0*/  @P3 STG.E.U16 desc[UR14][R2.64], R5 ;  /* 0x0000000502003986 */ /* 0x0001e6000c10150e */
[----:B------:R-:W-:Y:S02]  /*a8e0*/  LEA.HI.X.SX32 R11, R13, R26, 0x1, P4 ;  /* 0x0000001a0d0b7211 */ /* 0x000fe400020f0eff */
[----:B------:R-:W-:Y:S02]  /*a8f0*/  ISETP.LT.AND P4, PT, R12, UR7, !P0 ;  /* 0x000000070c007c0c */ /* 0x000fe4000c781270 */
[----:B------:R-:W-:-:S02]  /*a900*/  LEA R12, P3, R16, R24, 0x1 ;  /* 0x00000018100c7211 */ /* 0x000fc400078608ff */
[----:B-1----:R-:W-:Y:S02]  /*a910*/  LOP3.LUT R9, R0, 0x2e, RZ, 0xfc, !PT ;  /* 0x0000002e00097812 */ /* 0x002fe400078efcff */
[----:B------:R-:W-:Y:S01]  /*a920*/  LEA.HI.X.SX32 R13, R16, R26, 0x1, P3 ;  /* 0x0000001a100d7211 */ /* 0x000fe200018f0eff */
[C---:B------:R-:W-:Y:S01]  /*a930*/  IMAD R16, R36.reuse, 0x2, R16 ;  /* 0x0000000224107824 */ /* 0x040fe200078e0210 */
[----:B------:R1:W-:Y:S01]  /*a940*/  @P2 STG.E.U16 desc[UR14][R10.64], R6 ;  /* 0x000000060a002986 */ /* 0x0003e2000c10150e */
[----:B------:R-:W-:Y:S02]  /*a950*/  ISETP.LT.AND P3, PT, R9, UR7, !P0 ;  /* 0x0000000709007c0c */ /* 0x000fe4000c761270 */
[----:B------:R-:W-:Y:S01]  /*a960*/  IMAD R9, R36, 0x2, R16 ;  /* 0x0000000224097824 */ /* 0x000fe200078e0210 */
[----:B------:R3:W-:Y:S01]  /*a970*/  @P1 STG.E.U16 desc[UR14][R12.64], R7 ;  /* 0x000000070c001986 */ /* 0x0007e2000c10150e */
[----:B0-----:R-:W-:Y:S02]  /*a980*/  LEA R2, P1, R16, R24, 0x1 ;  /* 0x0000001810027211 */ /* 0x001fe400078208ff */
[----:B------:R-:W-:-:S02]  /*a990*/  LOP3.LUT R8, R0, 0x30, RZ, 0xfc, !PT ;  /* 0x0000003000087812 */ /* 0x000fc400078efcff */
[----:B------:R-:W-:Y:S02]  /*a9a0*/  LEA.HI.X.SX32 R3, R16, R26, 0x1, P1 ;  /* 0x0000001a10037211 */ /* 0x000fe400008f0eff */
[----:B------:R-:W-:Y:S01]  /*a9b0*/  ISETP.LT.AND P2, PT, R8, UR7, !P0 ;  /* 0x0000000708007c0c */ /* 0x000fe2000c741270 */
[----:B-1----:R-:W-:Y:S01]  /*a9c0*/  IMAD R11, R36, 0x2, R9 ;  /* 0x00000002240b7824 */ /* 0x002fe200078e0209 */
[----:B------:R-:W-:Y:S02]  /*a9d0*/  LOP3.LUT R8, R0, 0x32, RZ, 0xfc, !PT ;  /* 0x0000003200087812 */ /* 0x000fe400078efcff */
[----:B---3--:R-:W-:Y:S02]  /*a9e0*/  PRMT R13, R4, 0x7632, R13 ;  /* 0x00007632040d7816 */ /* 0x008fe4000000000d */
[----:B------:R-:W-:Y:S02]  /*a9f0*/  LEA R4, P1, R9, R24, 0x1 ;  /* 0x0000001809047211 */ /* 0x000fe400078208ff */
[----:B------:R-:W-:Y:S01]  /*aa00*/  PRMT R14, R5, 0x7632, R14 ;  /* 0x00007632050e7816 */ /* 0x000fe2000000000e */
[----:B------:R0:W-:Y:S01]  /*aa10*/  @P6 STG.E.U16 desc[UR14][R2.64], R13 ;  /* 0x0000000d02006986 */ /* 0x0001e2000c10150e */
[----:B------:R-:W-:Y:S01]  /*aa20*/  LEA.HI.X.SX32 R5, R9, R26, 0x1, P1 ;  /* 0x0000001a09057211 */ /* 0x000fe200008f0eff */
[----:B------:R-:W-:Y:S01]  /*aa30*/  IMAD R12, R36, 0x2, R11 ;  /* 0x00000002240c7824 */ /* 0x000fe200078e020b */
[----:B------:R-:W-:-:S02]  /*aa40*/  ISETP.LT.AND P1, PT, R8, UR7, !P0 ;  /* 0x0000000708007c0c */ /* 0x000fc4000c721270 */
[C---:B------:R-:W-:Y:S02]  /*aa50*/  LEA R8, P6, R11.reuse, R24, 0x1 ;  /* 0x000000180b087211 */ /* 0x040fe400078c08ff */
[----:B------:R-:W-:Y:S01]  /*aa60*/  LOP3.LUT R10, R0, 0x34, RZ, 0xfc, !PT ;  /* 0x00000034000a7812 */ /* 0x000fe200078efcff */
[----:B------:R1:W-:Y:S01]  /*aa70*/  @P5 STG.E.U16 desc[UR14][R4.64], R14 ;  /* 0x0000000e04005986 */ /* 0x0003e2000c10150e */
[----:B------:R-:W-:Y:S02]  /*aa80*/  LEA.HI.X.SX32 R9, R11, R26, 0x1, P6 ;  /* 0x0000001a0b097211 */ /* 0x000fe400030f0eff */
[----:B------:R-:W-:Y:S01]  /*aa90*/  ISETP.LT.AND P5, PT, R10, UR7, !P0 ;  /* 0x000000070a007c0c */ /* 0x000fe2000c7a1270 */
[----:B0-----:R-:W-:Y:S01]  /*aaa0*/  IMAD R3, R36, 0x2, R12 ;  /* 0x0000000224037824 */ /* 0x001fe200078e020c */
[----:B------:R-:W-:Y:S02]  /*aab0*/  PRMT R7, R6, 0x7632, R7 ;  /* 0x0000763206077816 */ /* 0x000fe40000000007 */
[----:B------:R-:W-:Y:S01]  /*aac0*/  LEA R10, P6, R12, R24, 0x1 ;  /* 0x000000180c0a7211 */ /* 0x000fe200078c08ff */
[----:B-1----:R-:W-:-:S03]  /*aad0*/  IMAD R5, R36, 0x2, R3 ;  /* 0x0000000224057824 */ /* 0x002fc600078e0203 */
[----:B------:R-:W-:Y:S01]  /*aae0*/  LEA.HI.X.SX32 R11, R12, R26, 0x1, P6 ;  /* 0x0000001a0c0b7211 */ /* 0x000fe200030f0eff */
[----:B------:R0:W-:Y:S01]  /*aaf0*/  @P4 STG.E.U16 desc[UR14][R8.64], R7 ;  /* 0x0000000708004986 */ /* 0x0001e2000c10150e */
[----:B------:R-:W-:Y:S02]  /*ab00*/  PRMT R12, R7, 0x7632, R12 ;  /* 0x00007632070c7816 */ /* 0x000fe4000000000c */
[----:B------:R-:W-:Y:S02]  /*ab10*/  LOP3.LUT R4, R0, 0x38, RZ, 0xfc, !PT ;  /* 0x0000003800047812 */ /* 0x000fe400078efcff */
[C---:B------:R-:W-:Y:S01]  /*ab20*/  LEA R2, P6, R3.reuse, R24, 0x1 ;  /* 0x0000001803027211 */ /* 0x040fe200078c08ff */
[----:B------:R1:W-:Y:S01]  /*ab30*/  @P3 STG.E.U16 desc[UR14][R10.64], R12 ;  /* 0x0000000c0a003986 */ /* 0x0003e2000c10150e */
[----:B------:R-:W-:Y:S01]  /*ab40*/  ISETP.LT.AND P3, PT, R4, UR7, !P0 ;  /* 0x0000000704007c0c */ /* 0x000fe2000c761270 */
[----:B0-----:R-:W-:Y:S01]  /*ab50*/  IMAD R7, R36, 0x2, R5 ;  /* 0x0000000224077824 */ /* 0x001fe200078e0205 */
[----:B------:R-:W-:-:S03]  /*ab60*/  LEA.HI.X.SX32 R3, R3, R26, 0x1, P6 ;  /* 0x0000001a03037211 */ /* 0x000fc600030f0eff */
[----:B------:R-:W-:Y:S01]  /*ab70*/  IMAD R9, R36, 0x2, R7 ;  /* 0x0000000224097824 */ /* 0x000fe200078e0207 */
[C---:B------:R-:W-:Y:S02]  /*ab80*/  LEA R4, P6, R5.reuse, R24, 0x1 ;  /* 0x0000001805047211 */ /* 0x040fe400078c08ff */
[----:B------:R-:W-:Y:S01]  /*ab90*/  LOP3.LUT R6, R0, 0x36, RZ, 0xfc, !PT ;  /* 0x0000003600067812 */ /* 0x000fe200078efcff */
[----:B-1----:R-:W-:Y:S01]  /*aba0*/  IMAD R11, R36, 0x2, R9 ;  /* 0x00000002240b7824 */ /* 0x002fe200078e0209 */
[----:B------:R-:W-:Y:S01]  /*abb0*/  LEA.HI.X.SX32 R5, R5, R26, 0x1, P6 ;  /* 0x0000001a05057211 */ /* 0x000fe200030f0eff */
[----:B--2---:R-:W-:Y:S01]  /*abc0*/  @P2 STG.E.U16 desc[UR14][R2.64], R20 ;  /* 0x0000001402002986 */ /* 0x004fe2000c10150e */
[----:B------:R-:W-:Y:S01]  /*abd0*/  ISETP.LT.AND P4, PT, R6, UR7, !P0 ;  /* 0x0000000706007c0c */ /* 0x000fe2000c781270 */
[----:B------:R-:W-:Y:S01]  /*abe0*/  IMAD R12, R36, 0x2, R11 ;  /* 0x00000002240c7824 */ /* 0x000fe200078e020b */
[----:B------:R-:W-:Y:S01]  /*abf0*/  LOP3.LUT R6, R0, 0x3a, RZ, 0xfc, !PT ;  /* 0x0000003a00067812 */ /* 0x000fe200078efcff */
[----:B------:R0:W-:Y:S01]  /*ac00*/  @P1 STG.E.U16 desc[UR14][R4.64], R21 ;  /* 0x0000001504001986 */ /* 0x0001e2000c10150e */
[----:B------:R-:W-:Y:S01]  /*ac10*/  LEA R8, P1, R9, R24, 0x1 ;  /* 0x0000001809087211 */ /* 0x000fe200078208ff */
[----:B------:R-:W-:Y:S01]  /*ac20*/  IMAD R14, R36, 0x2, R12 ;  /* 0x00000002240e7824 */ /* 0x000fe200078e020c */
[----:B------:R-:W-:-:S02]  /*ac30*/  ISETP.LT.AND P2, PT, R6, UR7, !P0 ;  /* 0x0000000706007c0c */ /* 0x000fc4000c741270 */
[----:B------:R-:W-:Y:S02]  /*ac40*/  LEA R6, P6, R7, R24, 0x1 ;  /* 0x0000001807067211 */ /* 0x000fe400078c08ff */
[----:B------:R-:W-:Y:S02]  /*ac50*/  LEA.HI.X.SX32 R9, R9, R26, 0x1, P1 ;  /* 0x0000001a09097211 */ /* 0x000fe400008f0eff */
[----:B------:R-:W-:Y:S02]  /*ac60*/  LOP3.LUT R13, R0, 0x3c, RZ, 0xfc, !PT ;  /* 0x0000003c000d7812 */ /* 0x000fe400078efcff */
[----:B0-----:R-:W-:Y:S02]  /*ac70*/  LEA R4, P1, R14, R24, 0x1 ;  /* 0x000000180e047211 */ /* 0x001fe400078208ff */
[----:B------:R-:W-:Y:S02]  /*ac80*/  LEA.HI.X.SX32 R7, R7, R26, 0x1, P6 ;  /* 0x0000001a07077211 */ /* 0x000fe400030f0eff */
[----:B------:R-:W-:-:S02]  /*ac90*/  LOP3.LUT R0, R0, 0x3e, RZ, 0xfc, !PT ;  /* 0x0000003e00007812 */ /* 0x000fc400078efcff */
[----:B------:R-:W-:Y:S02]  /*aca0*/  LEA R10, P6, R11, R24, 0x1 ;  /* 0x000000180b0a7211 */ /* 0x000fe400078c08ff */
[-C--:B------:R-:W-:Y:S02]  /*acb0*/  LEA.HI.X.SX32 R5, R14, R26.reuse, 0x1, P1 ;  /* 0x0000001a0e057211 */ /* 0x080fe400008f0eff */
[----:B------:R-:W-:Y:S02]  /*acc0*/  ISETP.LT.AND P1, PT, R13, UR7, !P0 ;  /* 0x000000070d007c0c */ /* 0x000fe4000c721270 */
[----:B------:R-:W-:Y:S02]  /*acd0*/  ISETP.LT.AND P0, PT, R0, UR7, !P0 ;  /* 0x0000000700007c0c */ /* 0x000fe4000c701270 */
[----:B------:R-:W-:Y:S02]  /*ace0*/  LEA.HI.X.SX32 R11, R11, R26, 0x1, P6 ;  /* 0x0000001a0b0b7211 */ /* 0x000fe400030f0eff */
[----:B------:R-:W-:Y:S01]  /*acf0*/  LEA R2, P6, R12, R24, 0x1 ;  /* 0x000000180c027211 */ /* 0x000fe200078c08ff */
[----:B------:R-:W-:Y:S01]  /*ad00*/  IMAD R15, R36, 0x2, R14 ;  /* 0x00000002240f7824 */ /* 0x000fe200078e020e */
[----:B------:R-:W-:-:S02]  /*ad10*/  PRMT R20, R20, 0x7632, R20 ;  /* 0x0000763214147816 */ /* 0x000fc40000000014 */
[----:B------:R-:W-:Y:S02]  /*ad20*/  LEA.HI.X.SX32 R3, R12, R26, 0x1, P6 ;  /* 0x0000001a0c037211 */ /* 0x000fe400030f0eff */
[----:B------:R-:W-:Y:S01]  /*ad30*/  PRMT R21, R21, 0x7632, R21 ;  /* 0x0000763215157816 */ /* 0x000fe20000000015 */
[----:B------:R0:W-:Y:S01]  /*ad40*/  @P5 STG.E.U16 desc[UR14][R6.64], R22 ;  /* 0x0000001606005986 */ /* 0x0001e2000c10150e */
[----:B------:R-:W-:-:S03]  /*ad50*/  PRMT R0, R22, 0x7632, R0 ;  /* 0x0000763216007816 */ /* 0x000fc60000000000 */
[----:B------:R0:W-:Y:S01]  /*ad60*/  @P4 STG.E.U16 desc[UR14][R8.64], R23 ;  /* 0x0000001708004986 */ /* 0x0001e2000c10150e */
[----:B------:R-:W-:-:S03]  /*ad70*/  LEA R12, P6, R15, R24, 0x1 ;  /* 0x000000180f0c7211 */ /* 0x000fc600078c08ff */
[----:B------:R0:W-:Y:S04]  /*ad80*/  @P3 STG.E.U16 desc[UR14][R10.64], R20 ;  /* 0x000000140a003986 */ /* 0x0001e8000c10150e */
[----:B------:R0:W-:Y:S01]  /*ad90*/  @P2 STG.E.U16 desc[UR14][R2.64], R21 ;  /* 0x0000001502002986 */ /* 0x0001e2000c10150e */
[----:B------:R-:W-:-:S03]  /*ada0*/  LEA.HI.X.SX32 R13, R15, R26, 0x1, P6 ;  /* 0x0000001a0f0d7211 */ /* 0x000fc600030f0eff */
[----:B------:R0:W-:Y:S01]  /*adb0*/  @P1 STG.E.U16 desc[UR14][R4.64], R0 ;  /* 0x0000000004001986 */ /* 0x0001e2000c10150e */
[----:B------:R-:W-:Y:S05]  /*adc0*/  @!P0 EXIT ;  /* 0x000000000000894d */ /* 0x000fea0003800000 */
[----:B0-----:R-:W-:-:S05]  /*add0*/  PRMT R6, R23, 0x7632, R6 ;  /* 0x0000763217067816 */ /* 0x001fca0000000006 */
[----:B------:R-:W-:Y:S01]  /*ade0*/  STG.E.U16 desc[UR14][R12.64], R6 ;  /* 0x000000060c007986 */ /* 0x000fe2000c10150e */
[----:B------:R-:W-:Y:S05]  /*adf0*/  EXIT ;  /* 0x000000000000794d */ /* 0x000fea0003800000 */
.L_x_2:
[----:B------:R-:W-:-:S00]  /*ae00*/  BRA `(.L_x_2) ;  /* 0xfffffffc00fc7947 */ /* 0x000fc0000383ffff */
[----:B------:R-:W-:-:S00]  /*ae10*/  NOP ;  /* 0x0000000000007918 */ /* 0x000fc00000000000 */
        /* <DEDUP_REMOVED lines=14> */
.L_x_3:


//--------------------- .nv.shared.matmul_kernel  --------------------------
	.section	.nv.shared.matmul_kernel,"aw",@nobits
	.sectionflags	@""
	.align	16
	.zero		1024


//--------------------- .nv.shared.reserved.0     --------------------------
	.section	.nv.shared.reserved.0,"aw",@nobits
	.weak		__nv_reservedSMEM_offset_0_alias
	.size		__nv_reservedSMEM_offset_0_alias, 0, 0
	.other		__nv_reservedSMEM_offset_0_alias,@"STO_CUDA_RESERVED_SHARED STV_DEFAULT"
__nv_reservedSMEM_offset_0_alias:
	.zero		0


//--------------------- .nv.constant0.matmul_kernel --------------------------
	.section	.nv.constant0.matmul_kernel,"a",@progbits
	.sectionflags	@""
	.align	4
.nv.constant0.matmul_kernel:
	.zero		608


//--------------------- SYMBOLS --------------------------

	.type		.nv.reservedSmem.offset0,@object
	.size		.nv.reservedSmem.offset0,0x4
